def attn_fwd(
    Q,
    K,
    V,
    Out,
    Lse,
    sm_scale,
    stride_qz,
    stride_qh,
    stride_qm,
    stride_qk,
    stride_kz,
    stride_kh,
    stride_kn,
    stride_kk,
    stride_vz,
    stride_vh,
    stride_vn,
    stride_vk,
    stride_oz,
    stride_oh,
    stride_om,
    stride_ok,
    seqlen_q,
    seqlen_k,
    BLOCK_M: tl.constexpr,
    BLOCK_N: tl.constexpr,
    HEAD_DIM: tl.constexpr,
    CAUSAL: tl.constexpr,
):
    start_m = tl.program_id(0)
    off_hz = tl.program_id(1)
    q_off = off_hz * stride_qh
    k_off = off_hz * stride_kh
    v_off = off_hz * stride_vh
    offs_m = start_m * BLOCK_M + tl.arange(0, BLOCK_M)
    offs_d = tl.arange(0, HEAD_DIM)
    offs_n = tl.arange(0, BLOCK_N)
    q_ptrs = Q + q_off + offs_m[:, None] * stride_qm + offs_d[None, :] * stride_qk
    k_ptrs = K + k_off + offs_d[:, None] * stride_kk + offs_n[None, :] * stride_kn
    v_ptrs = V + v_off + offs_n[:, None] * stride_vn + offs_d[None, :] * stride_vk
    m_i = tl.full([BLOCK_M], float("-inf"), dtype=tl.float32)
    l_i = tl.zeros([BLOCK_M], dtype=tl.float32) + 1.0
    acc = tl.zeros([BLOCK_M, HEAD_DIM], dtype=tl.float32)
    q = tl.load(q_ptrs)
    acc, l_i, m_i = _attn_fwd_inner(
        acc,
        l_i,
        m_i,
        q,
        k_ptrs,
        v_ptrs,
        sm_scale,
        stride_kn,
        stride_vn,
        start_m,
        seqlen_k,
        BLOCK_M,
        BLOCK_N,
        HEAD_DIM,
        CAUSAL,
    )
    acc = acc / l_i[:, None]
    lse = m_i + tl.math.log2(l_i) / 1.4426950408889634
    o_ptrs = (
        Out
        + off_hz * stride_oh
        + offs_m[:, None] * stride_om
        + offs_d[None, :] * stride_ok
    )
    tl.store(o_ptrs, acc.to(Out.dtype.element_ty))
    tl.store(Lse + off_hz * seqlen_q + offs_m, lse)

# config = {"BLOCK_M": 64, "BLOCK_N": 32, "HEAD_DIM": 32, "arch": "sm_90", "causal": true, "dtype": "fp16", "num_stages": 2, "num_warps": 4}
# arch = sm_90


// ===== COMPILED SASS (sm_90a) =====

	.target	sm_90a

	.elftype	@"ET_EXEC"


//--------------------- .note.nv.tkinfo           --------------------------
	.section	.note.nv.tkinfo,"",@"SHT_NOTE"
	.sectionflags	@"SHF_NOTE_NV_TKINFO"
	.tkinfo
        /*0018*/ 	.word	0x00000002
        /*0030*/ 	.string	""
        /*0030*/ 	.string	"ptxas"
        /*0030*/ 	.string	"Cuda compilation tools, release 13.0, V13.0.88"
        /*0030*/ 	.string	"Build cuda_13.0.r13.0/compiler.36424714_0"
        /*0030*/ 	.string	"-v  -suppress-debug-info  -lineinfo  -arch sm_90a "



//--------------------- .note.nv.cuinfo           --------------------------
	.section	.note.nv.cuinfo,"",@"SHT_NOTE"
	.sectionflags	@"SHF_NOTE_NV_CUINFO"
        /*0018*/ 	.short	0x0002
        /*001a*/ 	.short	0x005a
        /*001c*/ 	.short	0x0082
	.zero		2


//--------------------- .nv.info                  --------------------------
	.section	.nv.info,"",@"SHT_CUDA_INFO"
	.align	4


	//----- nvinfo : EIATTR_REGCOUNT
	.align		4
        /*0000*/ 	.byte	0x04, 0x2f
        /*0002*/ 	.short	(.L_2 - .L_1)
	.align		4
.L_1:
        /*0004*/ 	.word	index@(attn_fwd)
        /*0008*/ 	.word	0x00000066


	//----- nvinfo : EIATTR_FRAME_SIZE
	.align		4
.L_2:
        /*000c*/ 	.byte	0x04, 0x11
        /*000e*/ 	.short	(.L_4 - .L_3)
	.align		4
.L_3:
        /*0010*/ 	.word	index@(attn_fwd)
        /*0014*/ 	.word	0x00000000


	//----- nvinfo : EIATTR_MIN_STACK_SIZE
	.align		4
.L_4:
        /*0018*/ 	.byte	0x04, 0x12
        /*001a*/ 	.short	(.L_6 - .L_5)
	.align		4
.L_5:
        /*001c*/ 	.word	index@(attn_fwd)
        /*0020*/ 	.word	0x00000000
.L_6:


//--------------------- .nv.compat                --------------------------
	.section	.nv.compat,"",@"SHT_CUDA_COMPAT_INFO"
	.align	4
        /*0000*/ 	.byte	0x02, 0x09, 0x01, 0x00, 0x02, 0x02, 0x04, 0x00, 0x02, 0x05, 0x05, 0x00, 0x03, 0x07, 0x01, 0x01
        /*0010*/ 	.byte	0x02, 0x03, 0x00, 0x00, 0x02, 0x06, 0x01, 0x00, 0x04, 0x0b, 0x08, 0x00, 0x00, 0x00, 0x00, 0x00
        /*0020*/ 	.byte	0x00, 0x00, 0x00, 0x00


//--------------------- .nv.info.attn_fwd         --------------------------
	.section	.nv.info.attn_fwd,"",@"SHT_CUDA_INFO"
	.sectionflags	@""
	.align	4


	//----- nvinfo : EIATTR_CUDA_API_VERSION
	.align		4
        /*0000*/ 	.byte	0x04, 0x37
        /*0002*/ 	.short	(.L_8 - .L_7)
.L_7:
        /*0004*/ 	.word	0x00000082


	//----- nvinfo : EIATTR_KPARAM_INFO
	.align		4
.L_8:
        /*0008*/ 	.byte	0x04, 0x17
        /*000a*/ 	.short	(.L_10 - .L_9)
.L_9:
        /*000c*/ 	.word	0x00000000
        /*0010*/ 	.short	0x0019
        /*0012*/ 	.short	0x0080
        /*0014*/ 	.byte	0x00, 0xf4, 0x21, 0x00


	//----- nvinfo : EIATTR_KPARAM_INFO
	.align		4
.L_10:
        /*0018*/ 	.byte	0x04, 0x17
        /*001a*/ 	.short	(.L_12 - .L_11)
.L_11:
        /*001c*/ 	.word	0x00000000
        /*0020*/ 	.short	0x0018
        /*0022*/ 	.short	0x0078
        /*0024*/ 	.byte	0x00, 0xf4, 0x21, 0x00


	//----- nvinfo : EIATTR_KPARAM_INFO
	.align		4
.L_12:
        /*0028*/ 	.byte	0x04, 0x17
        /*002a*/ 	.short	(.L_14 - .L_13)
.L_13:
        /*002c*/ 	.word	0x00000000
        /*0030*/ 	.short	0x0017
        /*0032*/ 	.short	0x0070
        /*0034*/ 	.byte	0x00, 0xf0, 0x11, 0x00


	//----- nvinfo : EIATTR_KPARAM_INFO
	.align		4
.L_14:
        /*0038*/ 	.byte	0x04, 0x17
        /*003a*/ 	.short	(.L_16 - .L_15)
.L_15:
        /*003c*/ 	.word	0x00000000
        /*0040*/ 	.short	0x0016
        /*0042*/ 	.short	0x006c
        /*0044*/ 	.byte	0x00, 0xf0, 0x11, 0x00


	//----- nvinfo : EIATTR_KPARAM_INFO
	.align		4
.L_16:
        /*0048*/ 	.byte	0x04, 0x17
        /*004a*/ 	.short	(.L_18 - .L_17)
.L_17:
        /*004c*/ 	.word	0x00000000
        /*0050*/ 	.short	0x0015
        /*0052*/ 	.short	0x0068
        /*0054*/ 	.byte	0x00, 0xf0, 0x11, 0x00


	//----- nvinfo : EIATTR_KPARAM_INFO
	.align		4
.L_18:
        /*0058*/ 	.byte	0x04, 0x17
        /*005a*/ 	.short	(.L_20 - .L_19)
.L_19:
        /*005c*/ 	.word	0x00000000
        /*0060*/ 	.short	0x0014
        /*0062*/ 	.short	0x0064
        /*0064*/ 	.byte	0x00, 0xf0, 0x11, 0x00


	//----- nvinfo : EIATTR_KPARAM_INFO
	.align		4
.L_20:
        /*0068*/ 	.byte	0x04, 0x17
        /*006a*/ 	.short	(.L_22 - .L_21)
.L_21:
        /*006c*/ 	.word	0x00000000
        /*0070*/ 	.short	0x0013
        /*0072*/ 	.short	0x0060
        /*0074*/ 	.byte	0x00, 0xf0, 0x11, 0x00


	//----- nvinfo : EIATTR_KPARAM_INFO
	.align		4
.L_22:
        /*0078*/ 	.byte	0x04, 0x17
        /*007a*/ 	.short	(.L_24 - .L_23)
.L_23:
        /*007c*/ 	.word	0x00000000
        /*0080*/ 	.short	0x0012
        /*0082*/ 	.short	0x005c
        /*0084*/ 	.byte	0x00, 0xf0, 0x11, 0x00


	//----- nvinfo : EIATTR_KPARAM_INFO
	.align		4
.L_24:
        /*0088*/ 	.byte	0x04, 0x17
        /*008a*/ 	.short	(.L_26 - .L_25)
.L_25:
        /*008c*/ 	.word	0x00000000
        /*0090*/ 	.short	0x0011
        /*0092*/ 	.short	0x0058
        /*0094*/ 	.byte	0x00, 0xf0, 0x11, 0x00


	//----- nvinfo : EIATTR_KPARAM_INFO
	.align		4
.L_26:
        /*0098*/ 	.byte	0x04, 0x17
        /*009a*/ 	.short	(.L_28 - .L_27)
.L_27:
        /*009c*/ 	.word	0x00000000
        /*00a0*/ 	.short	0x0010
        /*00a2*/ 	.short	0x0054
        /*00a4*/ 	.byte	0x00, 0xf0, 0x11, 0x00


	//----- nvinfo : EIATTR_KPARAM_INFO
	.align		4
.L_28:
        /*00a8*/ 	.byte	0x04, 0x17
        /*00aa*/ 	.short	(.L_30 - .L_29)
.L_29:
        /*00ac*/ 	.word	0x00000000
        /*00b0*/ 	.short	0x000f
        /*00b2*/ 	.short	0x0050
        /*00b4*/ 	.byte	0x00, 0xf0, 0x11, 0x00


	//----- nvinfo : EIATTR_KPARAM_INFO
	.align		4
.L_30:
        /*00b8*/ 	.byte	0x04, 0x17
        /*00ba*/ 	.short	(.L_32 - .L_31)
.L_31:
        /*00bc*/ 	.word	0x00000000
        /*00c0*/ 	.short	0x000e
        /*00c2*/ 	.short	0x004c
        /*00c4*/ 	.byte	0x00, 0xf0, 0x11, 0x00


	//----- nvinfo : EIATTR_KPARAM_INFO
	.align		4
.L_32:
        /*00c8*/ 	.byte	0x04, 0x17
        /*00ca*/ 	.short	(.L_34 - .L_33)
.L_33:
        /*00cc*/ 	.word	0x00000000
        /*00d0*/ 	.short	0x000d
        /*00d2*/ 	.short	0x0048
        /*00d4*/ 	.byte	0x00, 0xf0, 0x11, 0x00


	//----- nvinfo : EIATTR_KPARAM_INFO
	.align		4
.L_34:
        /*00d8*/ 	.byte	0x04, 0x17
        /*00da*/ 	.short	(.L_36 - .L_35)
.L_35:
        /*00dc*/ 	.word	0x00000000
        /*00e0*/ 	.short	0x000c
        /*00e2*/ 	.short	0x0044
        /*00e4*/ 	.byte	0x00, 0xf0, 0x11, 0x00


	//----- nvinfo : EIATTR_KPARAM_INFO
	.align		4
.L_36:
        /*00e8*/ 	.byte	0x04, 0x17
        /*00ea*/ 	.short	(.L_38 - .L_37)
.L_37:
        /*00ec*/ 	.word	0x00000000
        /*00f0*/ 	.short	0x000b
        /*00f2*/ 	.short	0x0040
        /*00f4*/ 	.byte	0x00, 0xf0, 0x11, 0x00


	//----- nvinfo : EIATTR_KPARAM_INFO
	.align		4
.L_38:
        /*00f8*/ 	.byte	0x04, 0x17
        /*00fa*/ 	.short	(.L_40 - .L_39)
.L_39:
        /*00fc*/ 	.word	0x00000000
        /*0100*/ 	.short	0x000a
        /*0102*/ 	.short	0x003c
        /*0104*/ 	.byte	0x00, 0xf0, 0x11, 0x00


	//----- nvinfo : EIATTR_KPARAM_INFO
	.align		4
.L_40:
        /*0108*/ 	.byte	0x04, 0x17
        /*010a*/ 	.short	(.L_42 - .L_41)
.L_41:
        /*010c*/ 	.word	0x00000000
        /*0110*/ 	.short	0x0009
        /*0112*/ 	.short	0x0038
        /*0114*/ 	.byte	0x00, 0xf0, 0x11, 0x00


	//----- nvinfo : EIATTR_KPARAM_INFO
	.align		4
.L_42:
        /*0118*/ 	.byte	0x04, 0x17
        /*011a*/ 	.short	(.L_44 - .L_43)
.L_43:
        /*011c*/ 	.word	0x00000000
        /*0120*/ 	.short	0x0008
        /*0122*/ 	.short	0x0034
        /*0124*/ 	.byte	0x00, 0xf0, 0x11, 0x00


	//----- nvinfo : EIATTR_KPARAM_INFO
	.align		4
.L_44:
        /*0128*/ 	.byte	0x04, 0x17
        /*012a*/ 	.short	(.L_46 - .L_45)
.L_45:
        /*012c*/ 	.word	0x00000000
        /*0130*/ 	.short	0x0007
        /*0132*/ 	.short	0x0030
        /*0134*/ 	.byte	0x00, 0xf0, 0x11, 0x00


	//----- nvinfo : EIATTR_KPARAM_INFO
	.align		4
.L_46:
        /*0138*/ 	.byte	0x04, 0x17
        /*013a*/ 	.short	(.L_48 - .L_47)
.L_47:
        /*013c*/ 	.word	0x00000000
        /*0140*/ 	.short	0x0006
        /*0142*/ 	.short	0x002c
        /*0144*/ 	.byte	0x00, 0xf0, 0x11, 0x00


	//----- nvinfo : EIATTR_KPARAM_INFO
	.align		4
.L_48:
        /*0148*/ 	.byte	0x04, 0x17
        /*014a*/ 	.short	(.L_50 - .L_49)
.L_49:
        /*014c*/ 	.word	0x00000000
        /*0150*/ 	.short	0x0005
        /*0152*/ 	.short	0x0028
        /*0154*/ 	.byte	0x00, 0xf0, 0x11, 0x00


	//----- nvinfo : EIATTR_KPARAM_INFO
	.align		4
.L_50:
        /*0158*/ 	.byte	0x04, 0x17
        /*015a*/ 	.short	(.L_52 - .L_51)
.L_51:
        /*015c*/ 	.word	0x00000000
        /*0160*/ 	.short	0x0004
        /*0162*/ 	.short	0x0020
        /*0164*/ 	.byte	0x00, 0xf4, 0x21, 0x00


	//----- nvinfo : EIATTR_KPARAM_INFO
	.align		4
.L_52:
        /*0168*/ 	.byte	0x04, 0x17
        /*016a*/ 	.short	(.L_54 - .L_53)
.L_53:
        /*016c*/ 	.word	0x00000000
        /*0170*/ 	.short	0x0003
        /*0172*/ 	.short	0x0018
        /*0174*/ 	.byte	0x00, 0xf4, 0x21, 0x00


	//----- nvinfo : EIATTR_KPARAM_INFO
	.align		4
.L_54:
        /*0178*/ 	.byte	0x04, 0x17
        /*017a*/ 	.short	(.L_56 - .L_55)
.L_55:
        /*017c*/ 	.word	0x00000000
        /*0180*/ 	.short	0x0002
        /*0182*/ 	.short	0x0010
        /*0184*/ 	.byte	0x00, 0xf4, 0x21, 0x00


	//----- nvinfo : EIATTR_KPARAM_INFO
	.align		4
.L_56:
        /*0188*/ 	.byte	0x04, 0x17
        /*018a*/ 	.short	(.L_58 - .L_57)
.L_57:
        /*018c*/ 	.word	0x00000000
        /*0190*/ 	.short	0x0001
        /*0192*/ 	.short	0x0008
        /*0194*/ 	.byte	0x00, 0xf4, 0x21, 0x00


	//----- nvinfo : EIATTR_KPARAM_INFO
	.align		4
.L_58:
        /*0198*/ 	.byte	0x04, 0x17
        /*019a*/ 	.short	(.L_60 - .L_59)
.L_59:
        /*019c*/ 	.word	0x00000000
        /*01a0*/ 	.short	0x0000
        /*01a2*/ 	.short	0x0000
        /*01a4*/ 	.byte	0x00, 0xf4, 0x21, 0x00


	//----- nvinfo : EIATTR_SPARSE_MMA_MASK
	.align		4
.L_60:
        /*01a8*/ 	.byte	0x03, 0x50
        /*01aa*/ 	.short	0x0000


	//----- nvinfo : EIATTR_MAXREG_COUNT
	.align		4
        /*01ac*/ 	.byte	0x03, 0x1b
        /*01ae*/ 	.short	0x00ff


	//----- nvinfo : EIATTR_NUM_BARRIERS
	.align		4
        /*01b0*/ 	.byte	0x02, 0x4c
        /*01b2*/ 	.byte	0x01
	.zero		1


	//----- nvinfo : EIATTR_MERCURY_ISA_VERSION
	.align		4
        /*01b4*/ 	.byte	0x03, 0x5f
        /*01b6*/ 	.short	0x0101


	//----- nvinfo : EIATTR_COOP_GROUP_MASK_REGIDS
	.align		4
        /*01b8*/ 	.byte	0x04, 0x29
        /*01ba*/ 	.short	(.L_62 - .L_61)


	//   ....[0]....
.L_61:
        /*01bc*/ 	.word	0xffffffff


	//   ....[1]....
        /*01c0*/ 	.word	0xffffffff


	//   ....[2]....
        /*01c4*/ 	.word	0xffffffff


	//   ....[3]....
        /*01c8*/ 	.word	0xffffffff


	//   ....[4]....
        /*01cc*/ 	.word	0xffffffff


	//   ....[5]....
        /*01d0*/ 	.word	0xffffffff


	//   ....[6]....
        /*01d4*/ 	.word	0xffffffff


	//   ....[7]....
        /*01d8*/ 	.word	0xffffffff


	//----- nvinfo : EIATTR_COOP_GROUP_INSTR_OFFSETS
	.align		4
.L_62:
        /*01dc*/ 	.byte	0x04, 0x28
        /*01de*/ 	.short	(.L_64 - .L_63)


	//   ....[0]....
.L_63:
        /*01e0*/ 	.word	0x00001680


	//   ....[1]....
        /*01e4*/ 	.word	0x000017a0


	//   ....[2]....
        /*01e8*/ 	.word	0x00001810


	//   ....[3]....
        /*01ec*/ 	.word	0x00001890


	//   ....[4]....
        /*01f0*/ 	.word	0x00001ef0


	//   ....[5]....
        /*01f4*/ 	.word	0x00001f00


	//   ....[6]....
        /*01f8*/ 	.word	0x00001f50


	//   ....[7]....
        /*01fc*/ 	.word	0x00001f70


	//----- nvinfo : EIATTR_EXIT_INSTR_OFFSETS
	.align		4
.L_64:
        /*0200*/ 	.byte	0x04, 0x1c
        /*0202*/ 	.short	(.L_66 - .L_65)


	//   ....[0]....
.L_65:
        /*0204*/ 	.word	0x000030d0


	//   ....[1]....
        /*0208*/ 	.word	0x00003100


	//----- nvinfo : EIATTR_REQNTID
	.align		4
.L_66:
        /*020c*/ 	.byte	0x04, 0x10
        /*020e*/ 	.short	(.L_68 - .L_67)
.L_67:
        /*0210*/ 	.word	0x00000080
        /*0214*/ 	.word	0x00000001
        /*0218*/ 	.word	0x00000001


	//----- nvinfo : EIATTR_CBANK_PARAM_SIZE
	.align		4
.L_68:
        /*021c*/ 	.byte	0x03, 0x19
        /*021e*/ 	.short	0x0088


	//----- nvinfo : EIATTR_PARAM_CBANK
	.align		4
        /*0220*/ 	.byte	0x04, 0x0a
        /*0222*/ 	.short	(.L_70 - .L_69)
	.align		4
.L_69:
        /*0224*/ 	.word	index@(.nv.constant0.attn_fwd)
        /*0228*/ 	.short	0x0210
        /*022a*/ 	.short	0x0088


	//----- nvinfo : EIATTR_SW_WAR
	.align		4
.L_70:
        /*022c*/ 	.byte	0x04, 0x36
        /*022e*/ 	.short	(.L_72 - .L_71)
.L_71:
        /*0230*/ 	.word	0x00000008
.L_72:


//--------------------- .nv.callgraph             --------------------------
	.section	.nv.callgraph,"",@"SHT_CUDA_CALLGRAPH"
	.align	4
	.sectionentsize	8
	.align		4
        /*0000*/ 	.word	0x00000000
	.align		4
        /*0004*/ 	.word	0xffffffff
	.align		4
        /*0008*/ 	.word	0x00000000
	.align		4
        /*000c*/ 	.word	0xfffffffe
	.align		4
        /*0010*/ 	.word	0x00000000
	.align		4
        /*0014*/ 	.word	0xfffffffd
	.align		4
        /*0018*/ 	.word	0x00000000
	.align		4
        /*001c*/ 	.word	0xfffffffc


//--------------------- .nv.constant4             --------------------------
	.section	.nv.constant4,"a",@progbits
	.align	8
	.align		8
.nv.constant4:
        /*0000*/ 	.dword	_$_str


//--------------------- .text.attn_fwd            --------------------------
	.section	.text.attn_fwd,"ax",@progbits
	.align	128
        .global         attn_fwd
        .type           attn_fwd,@function
        .size           attn_fwd,(.L_x_3 - attn_fwd)
        .other          attn_fwd,@"STO_CUDA_ENTRY STV_DEFAULT"
attn_fwd:
.text.attn_fwd:
[----:B------:R-:W-:Y:S01]  /*0000*/  LDC R1, c[0x0][0x28] ;  /* 0x00000a00ff017b82 */ /* 0x000fe20000000800 */
[----:B------:R-:W0:Y:S07]  /*0010*/  S2R R6, SR_CTAID.X ;  /* 0x0000000000067919 */ /* 0x000e2e0000002500 */
[----:B------:R-:W1:Y:S01]  /*0020*/  S2UR UR11, SR_CTAID.Y ;  /* 0x00000000000b79c3 */ /* 0x000e620000002600 */
[----:B------:R-:W-:Y:S01]  /*0030*/  ULDC.64 UR4, c[0x0][0x240] ;  /* 0x0000900000047ab9 */ /* 0x000fe20000000a00 */
[----:B------:R-:W-:Y:S01]  /*0040*/  ULDC.64 UR16, c[0x0][0x208] ;  /* 0x0000820000107ab9 */ /* 0x000fe20000000a00 */
[----:B------:R-:W2:Y:S05]  /*0050*/  S2R R5, SR_TID.X ;  /* 0x0000000000057919 */ /* 0x000eaa0000002100 */
[----:B------:R-:W3:Y:S08]  /*0060*/  LDC R35, c[0x0][0x248] ;  /* 0x00009200ff237b82 */ /* 0x000ef00000000800 */
[----:B------:R-:W4:Y:S01]  /*0070*/  LDC.64 R32, c[0x0][0x210] ;  /* 0x00008400ff207b82 */ /* 0x000f220000000a00 */
[----:B-1----:R-:W-:-:S04]  /*0080*/  UIMAD UR4, UR11, UR4, URZ ;  /* 0x000000040b0472a4 */ /* 0x002fc8000f8e023f */
[----:B------:R-:W-:Y:S01]  /*0090*/  USHF.L.U32 UR6, UR4, 0x1, URZ ;  /* 0x0000000104067899 */ /* 0x000fe2000800063f */
[----:B0-----:R-:W-:Y:S01]  /*00a0*/  IMAD.SHL.U32 R6, R6, 0x40, RZ ;  /* 0x0000004006067824 */ /* 0x001fe200078e00ff */
[----:B--2---:R-:W-:-:S04]  /*00b0*/  SHF.R.U32.HI R4, RZ, 0x6, R5 ;  /* 0x00000006ff047819 */ /* 0x004fc80000011605 */
[----:B------:R-:W-:Y:S02]  /*00c0*/  LOP3.LUT R0, R6, 0x3f, R5, 0xf8, !PT ;  /* 0x0000003f06007812 */ /* 0x000fe400078ef805 */
[----:B------:R-:W-:-:S03]  /*00d0*/  SGXT.U32 R4, R4, 0x1 ;  /* 0x000000010404781a */ /* 0x000fc60000000000 */
[----:B------:R-:W-:Y:S01]  /*00e0*/  IMAD R2, R0, UR5, RZ ;  /* 0x0000000500027c24 */ /* 0x000fe2000f8e02ff */
[----:B------:R-:W-:Y:S01]  /*00f0*/  UIMAD.WIDE UR4, UR4, 0x2, URZ ;  /* 0x00000002040478a5 */ /* 0x000fe2000f8e023f */
[----:B---3--:R-:W-:Y:S02]  /*0100*/  IMAD R4, R4, R35, RZ ;  /* 0x0000002304047224 */ /* 0x008fe400078e02ff */
[C---:B------:R-:W-:Y:S02]  /*0110*/  IMAD.SHL.U32 R3, R2.reuse, 0x2, RZ ;  /* 0x0000000202037824 */ /* 0x040fe400078e00ff */
[----:B------:R-:W-:-:S03]  /*0120*/  IMAD.HI R2, R2, 0x2, RZ ;  /* 0x0000000202027827 */ /* 0x000fc600078e02ff */
[----:B----4-:R-:W-:Y:S01]  /*0130*/  IADD3 R31, P0, P1, R3, UR6, R32 ;  /* 0x00000006031f7c10 */ /* 0x010fe2000f91e020 */
[----:B------:R-:W-:-:S03]  /*0140*/  IMAD R7, R35, 0x2, R4 ;  /* 0x0000000223077824 */ /* 0x000fc600078e0204 */
[----:B------:R-:W-:Y:S01]  /*0150*/  IADD3.X R33, R2, UR5, R33, P0, P1 ;  /* 0x0000000502217c10 */ /* 0x000fe200087e2421 */
[----:B------:R-:W-:Y:S01]  /*0160*/  IMAD R11, R35, 0x2, R7 ;  /* 0x00000002230b7824 */ /* 0x000fe200078e0207 */
[CC--:B------:R-:W-:Y:S02]  /*0170*/  LEA R2, P0, R4.reuse, R31.reuse, 0x1 ;  /* 0x0000001f04027211 */ /* 0x0c0fe400078008ff */
[----:B------:R-:W-:Y:S02]  /*0180*/  LEA R8, P1, R7, R31, 0x1 ;  /* 0x0000001f07087211 */ /* 0x000fe400078208ff */
[----:B------:R-:W-:Y:S01]  /*0190*/  LEA.HI.X.SX32 R3, R4, R33, 0x1, P0 ;  /* 0x0000002104037211 */ /* 0x000fe200000f0eff */
[----:B------:R-:W-:Y:S01]  /*01a0*/  IMAD R4, R35, 0x2, R11 ;  /* 0x0000000223047824 */ /* 0x000fe200078e020b */
[----:B------:R-:W-:Y:S02]  /*01b0*/  LEA R10, P0, R11, R31, 0x1 ;  /* 0x0000001f0b0a7211 */ /* 0x000fe400078008ff */
[-C--:B------:R-:W-:Y:S01]  /*01c0*/  LEA.HI.X.SX32 R9, R7, R33.reuse, 0x1, P1 ;  /* 0x0000002107097211 */ /* 0x080fe200008f0eff */
[----:B------:R-:W-:Y:S01]  /*01d0*/  IMAD R7, R35, 0x2, R4 ;  /* 0x0000000223077824 */ /* 0x000fe200078e0204 */
[----:B------:R-:W-:Y:S01]  /*01e0*/  LEA.HI.X.SX32 R11, R11, R33, 0x1, P0 ;  /* 0x000000210b0b7211 */ /* 0x000fe200000f0eff */
[----:B------:R0:W2:Y:S01]  /*01f0*/  LDG.E.U16 R21, desc[UR16][R2.64] ;  /* 0x0000001002157981 */ /* 0x0000a2000c1e1500 */
[CC--:B------:R-:W-:Y:S01]  /*0200*/  LEA R12, P0, R4.reuse, R31.reuse, 0x1 ;  /* 0x0000001f040c7211 */ /* 0x0c0fe200078008ff */
[----:B------:R-:W-:Y:S01]  /*0210*/  IMAD R16, R35, 0x2, R7 ;  /* 0x0000000223107824 */ /* 0x000fe200078e0207 */
[----:B------:R-:W-:Y:S01]  /*0220*/  LEA R14, P1, R7, R31, 0x1 ;  /* 0x0000001f070e7211 */ /* 0x000fe200078208ff */
[----:B------:R1:W3:Y:S01]  /*0230*/  LDG.E.U16 R22, desc[UR16][R8.64] ;  /* 0x0000001008167981 */ /* 0x0002e2000c1e1500 */
[-C--:B------:R-:W-:Y:S01]  /*0240*/  LEA.HI.X.SX32 R13, R4, R33.reuse, 0x1, P0 ;  /* 0x00000021040d7211 */ /* 0x080fe200000f0eff */
[----:B------:R-:W-:Y:S01]  /*0250*/  IMAD R4, R35, 0x2, R16 ;  /* 0x0000000223047824 */ /* 0x000fe200078e0210 */
[----:B------:R-:W-:Y:S01]  /*0260*/  LEA.HI.X.SX32 R15, R7, R33, 0x1, P1 ;  /* 0x00000021070f7211 */ /* 0x000fe200008f0eff */
[----:B------:R4:W5:Y:S01]  /*0270*/  LDG.E.U16 R23, desc[UR16][R10.64] ;  /* 0x000000100a177981 */ /* 0x000962000c1e1500 */
[----:B0-----:R-:W-:Y:S01]  /*0280*/  LEA R2, P0, R16, R31, 0x1 ;  /* 0x0000001f10027211 */ /* 0x001fe200078008ff */
[----:B------:R-:W-:-:S02]  /*0290*/  IMAD R7, R35, 0x2, R4 ;  /* 0x0000000223077824 */ /* 0x000fc400078e0204 */
[----:B------:R0:W5:Y:S01]  /*02a0*/  LDG.E.U16 R24, desc[UR16][R12.64] ;  /* 0x000000100c187981 */ /* 0x000162000c1e1500 */
[----:B------:R-:W-:Y:S01]  /*02b0*/  LEA.HI.X.SX32 R3, R16, R33, 0x1, P0 ;  /* 0x0000002110037211 */ /* 0x000fe200000f0eff */
[C---:B------:R-:W-:Y:S01]  /*02c0*/  IMAD R16, R35.reuse, 0x2, R7 ;  /* 0x0000000223107824 */ /* 0x040fe200078e0207 */
[C---:B-1----:R-:W-:Y:S01]  /*02d0*/  LEA R8, P0, R4.reuse, R31, 0x1 ;  /* 0x0000001f04087211 */ /* 0x042fe200078008ff */
[----:B------:R1:W3:Y:S03]  /*02e0*/  LDG.E.U16 R25, desc[UR16][R14.64] ;  /* 0x000000100e197981 */ /* 0x0002e6000c1e1500 */
[----:B------:R-:W-:Y:S01]  /*02f0*/  LEA.HI.X.SX32 R9, R4, R33, 0x1, P0 ;  /* 0x0000002104097211 */ /* 0x000fe200000f0eff */
[----:B------:R-:W-:Y:S01]  /*0300*/  IMAD R4, R35, 0x2, R16 ;  /* 0x0000000223047824 */ /* 0x000fe200078e0210 */
[-C--:B----4-:R-:W-:Y:S01]  /*0310*/  LEA R10, P0, R7, R31.reuse, 0x1 ;  /* 0x0000001f070a7211 */ /* 0x090fe200078008ff */
[----:B------:R4:W5:Y:S01]  /*0320*/  LDG.E.U16 R26, desc[UR16][R2.64] ;  /* 0x00000010021a7981 */ /* 0x000962000c1e1500 */
[----:B0-----:R-:W-:Y:S01]  /*0330*/  LEA R12, P1, R16, R31, 0x1 ;  /* 0x0000001f100c7211 */ /* 0x001fe200078208ff */
[----:B------:R-:W-:Y:S01]  /*0340*/  IMAD R20, R35, 0x2, R4 ;  /* 0x0000000223147824 */ /* 0x000fe200078e0204 */
[----:B------:R-:W-:Y:S01]  /*0350*/  LEA.HI.X.SX32 R11, R7, R33, 0x1, P0 ;  /* 0x00000021070b7211 */ /* 0x000fe200000f0eff */
[----:B------:R-:W5:Y:S01]  /*0360*/  LDG.E.U16 R27, desc[UR16][R8.64] ;  /* 0x00000010081b7981 */ /* 0x000f62000c1e1500 */
[----:B-1----:R-:W-:Y:S01]  /*0370*/  LEA R14, P0, R4, R31, 0x1 ;  /* 0x0000001f040e7211 */ /* 0x002fe200078008ff */
[C---:B------:R-:W-:Y:S01]  /*0380*/  IMAD R7, R35.reuse, 0x2, R20 ;  /* 0x0000000223077824 */ /* 0x040fe200078e0214 */
[----:B------:R-:W-:Y:S01]  /*0390*/  LEA.HI.X.SX32 R13, R16, R33, 0x1, P1 ;  /* 0x00000021100d7211 */ /* 0x000fe200008f0eff */
[----:B------:R0:W5:Y:S03]  /*03a0*/  LDG.E.U16 R28, desc[UR16][R10.64] ;  /* 0x000000100a1c7981 */ /* 0x000166000c1e1500 */
[C---:B------:R-:W-:Y:S01]  /*03b0*/  LEA R17, R35.reuse, R7, 0x1 ;  /* 0x0000000723117211 */ /* 0x040fe200078e08ff */
[----:B------:R1:W5:Y:S04]  /*03c0*/  LDG.E.U16 R29, desc[UR16][R12.64] ;  /* 0x000000100c1d7981 */ /* 0x000368000c1e1500 */
[----:B----4-:R-:W-:Y:S01]  /*03d0*/  IMAD R3, R35, 0x2, R17 ;  /* 0x0000000223037824 */ /* 0x010fe200078e0211 */
[----:B------:R-:W-:-:S02]  /*03e0*/  LEA.HI.X.SX32 R15, R4, R33, 0x1, P0 ;  /* 0x00000021040f7211 */ /* 0x000fc400000f0eff */
[-C--:B------:R-:W-:Y:S01]  /*03f0*/  LEA R16, P0, R17, R31.reuse, 0x1 ;  /* 0x0000001f11107211 */ /* 0x080fe200078008ff */
[----:B------:R-:W-:Y:S01]  /*0400*/  IMAD R4, R35, 0x2, R3 ;  /* 0x0000000223047824 */ /* 0x000fe200078e0203 */
[----:B------:R-:W-:Y:S01]  /*0410*/  LEA R18, P1, R3, R31, 0x1 ;  /* 0x0000001f03127211 */ /* 0x000fe200078208ff */
[----:B------:R-:W4:Y:S01]  /*0420*/  LDG.E.U16 R14, desc[UR16][R14.64] ;  /* 0x000000100e0e7981 */ /* 0x000f22000c1e1500 */
[-C--:B------:R-:W-:Y:S02]  /*0430*/  LEA.HI.X.SX32 R17, R17, R33.reuse, 0x1, P0 ;  /* 0x0000002111117211 */ /* 0x080fe400000f0eff */
[----:B------:R-:W-:Y:S02]  /*0440*/  LEA.HI.X.SX32 R19, R3, R33, 0x1, P1 ;  /* 0x0000002103137211 */ /* 0x000fe400008f0eff */
[-C--:B------:R-:W-:Y:S02]  /*0450*/  LEA R2, P0, R20, R31.reuse, 0x1 ;  /* 0x0000001f14027211 */ /* 0x080fe400078008ff */
[----:B0-----:R-:W-:Y:S01]  /*0460*/  LEA R10, P1, R4, R31, 0x1 ;  /* 0x0000001f040a7211 */ /* 0x001fe200078208ff */
[----:B------:R-:W4:Y:S01]  /*0470*/  LDG.E.U16 R17, desc[UR16][R16.64] ;  /* 0x0000001010117981 */ /* 0x000f22000c1e1500 */
[----:B------:R-:W-:-:S02]  /*0480*/  LEA.HI.X.SX32 R3, R20, R33, 0x1, P0 ;  /* 0x0000002114037211 */ /* 0x000fc400000f0eff */
[----:B------:R-:W-:Y:S01]  /*0490*/  LEA.HI.X.SX32 R11, R4, R33, 0x1, P1 ;  /* 0x00000021040b7211 */ /* 0x000fe200008f0eff */
[----:B------:R-:W4:Y:S04]  /*04a0*/  LDG.E.U16 R18, desc[UR16][R18.64] ;  /* 0x0000001012127981 */ /* 0x000f28000c1e1500 */
[----:B------:R0:W4:Y:S04]  /*04b0*/  LDG.E.U16 R15, desc[UR16][R2.64] ;  /* 0x00000010020f7981 */ /* 0x000128000c1e1500 */
[----:B------:R-:W4:Y:S01]  /*04c0*/  LDG.E.U16 R10, desc[UR16][R10.64] ;  /* 0x000000100a0a7981 */ /* 0x000f22000c1e1500 */
[----:B------:R-:W-:Y:S01]  /*04d0*/  IMAD R20, R35, 0x2, R4 ;  /* 0x0000000223147824 */ /* 0x000fe200078e0204 */
[----:B------:R-:W-:-:S04]  /*04e0*/  LEA R8, P0, R7, R31, 0x1 ;  /* 0x0000001f07087211 */ /* 0x000fc800078008ff */
[C---:B-1----:R-:W-:Y:S02]  /*04f0*/  LEA R12, P1, R20.reuse, R31, 0x1 ;  /* 0x0000001f140c7211 */ /* 0x042fe400078208ff */
[-C--:B------:R-:W-:Y:S02]  /*0500*/  LEA.HI.X.SX32 R9, R7, R33.reuse, 0x1, P0 ;  /* 0x0000002107097211 */ /* 0x080fe400000f0eff */
[----:B------:R-:W-:-:S03]  /*0510*/  LEA.HI.X.SX32 R13, R20, R33, 0x1, P1 ;  /* 0x00000021140d7211 */ /* 0x000fc600008f0eff */
[----:B------:R-:W4:Y:S04]  /*0520*/  LDG.E.U16 R8, desc[UR16][R8.64] ;  /* 0x0000001008087981 */ /* 0x000f28000c1e1500 */
[----:B------:R-:W4:Y:S01]  /*0530*/  LDG.E.U16 R12, desc[UR16][R12.64] ;  /* 0x000000100c0c7981 */ /* 0x000f22000c1e1500 */
[----:B------:R-:W1:Y:S01]  /*0540*/  S2UR UR10, SR_CgaCtaId ;  /* 0x00000000000a79c3 */ /* 0x000e620000008800 */
[----:B------:R-:W-:Y:S02]  /*0550*/  LOP3.LUT R4, R5, 0x3f, RZ, 0xc0, !PT ;  /* 0x0000003f05047812 */ /* 0x000fe400078ec0ff */
[----:B------:R-:W-:Y:S01]  /*0560*/  SHF.R.S32.HI R7, RZ, 0x6, R5 ;  /* 0x00000006ff077819 */ /* 0x000fe20000011405 */
[----:B------:R-:W-:Y:S02]  /*0570*/  UMOV UR4, 0x400 ;  /* 0x0000040000047882 */ /* 0x000fe40000000000 */
[----:B0-----:R-:W-:Y:S01]  /*0580*/  IMAD.SHL.U32 R2, R4, 0x2, RZ ;  /* 0x0000000204027824 */ /* 0x001fe200078e00ff */
[----:B------:R-:W-:-:S04]  /*0590*/  SGXT R7, R7, 0x1 ;  /* 0x000000010707781a */ /* 0x000fc80000000200 */
[----:B------:R-:W-:-:S04]  /*05a0*/  LOP3.LUT R2, R2, 0x90, R7, 0x78, !PT ;  /* 0x0000009002027812 */ /* 0x000fc800078e7807 */
[C---:B------:R-:W-:Y:S02]  /*05b0*/  LOP3.LUT R3, R2.reuse, 0x20, RZ, 0x3c, !PT ;  /* 0x0000002002037812 */ /* 0x040fe400078e3cff */
[C---:B------:R-:W-:Y:S01]  /*05c0*/  LOP3.LUT R4, R2.reuse, 0x40, RZ, 0x3c, !PT ;  /* 0x0000004002047812 */ /* 0x040fe200078e3cff */
[----:B-1----:R-:W-:Y:S01]  /*05d0*/  ULEA UR10, UR10, UR4, 0x18 ;  /* 0x000000040a0a7291 */ /* 0x002fe2000f8ec03f */
[----:B------:R-:W-:Y:S01]  /*05e0*/  LOP3.LUT R7, R2, 0x60, RZ, 0x3c, !PT ;  /* 0x0000006002077812 */ /* 0x000fe200078e3cff */
[----:B------:R-:W-:Y:S01]  /*05f0*/  IMAD.MOV.U32 R38, RZ, RZ, -0x800000 ;  /* 0xff800000ff267424 */ /* 0x000fe200078e00ff */
[----:B------:R-:W-:Y:S01]  /*0600*/  CS2R R40, SRZ ;  /* 0x0000000000287805 */ /* 0x000fe2000001ff00 */
[----:B------:R-:W-:Y:S01]  /*0610*/  IMAD.MOV.U32 R76, RZ, RZ, 0x3f800000 ;  /* 0x3f800000ff4c7424 */ /* 0x000fe200078e00ff */
[----:B------:R-:W-:Y:S01]  /*0620*/  CS2R R42, SRZ ;  /* 0x00000000002a7805 */ /* 0x000fe2000001ff00 */
[----:B------:R-:W-:Y:S01]  /*0630*/  IMAD.MOV.U32 R74, RZ, RZ, 0x3f800000 ;  /* 0x3f800000ff4a7424 */ /* 0x000fe200078e00ff */
[----:B------:R-:W-:Y:S01]  /*0640*/  CS2R R44, SRZ ;  /* 0x00000000002c7805 */ /* 0x000fe2000001ff00 */
[----:B------:R-:W-:Y:S01]  /*0650*/  IMAD.MOV.U32 R33, RZ, RZ, -0x800000 ;  /* 0xff800000ff217424 */ /* 0x000fe200078e00ff */
[----:B------:R-:W-:-:S02]  /*0660*/  CS2R R46, SRZ ;  /* 0x00000000002e7805 */ /* 0x000fc4000001ff00 */
[----:B------:R-:W-:Y:S02]  /*0670*/  CS2R R48, SRZ ;  /* 0x0000000000307805 */ /* 0x000fe4000001ff00 */
[----:B------:R-:W-:Y:S02]  /*0680*/  CS2R R50, SRZ ;  /* 0x0000000000327805 */ /* 0x000fe4000001ff00 */
[----:B------:R-:W-:Y:S02]  /*0690*/  CS2R R52, SRZ ;  /* 0x0000000000347805 */ /* 0x000fe4000001ff00 */
[----:B------:R-:W-:Y:S01]  /*06a0*/  CS2R R54, SRZ ;  /* 0x0000000000367805 */ /* 0x000fe2000001ff00 */
[----:B--2---:R-:W-:Y:S04]  /*06b0*/  STS.U16 [R2+UR10], R21 ;  /* 0x0000001502007988 */ /* 0x004fe8000800040a */
[----:B---3--:R-:W-:Y:S04]  /*06c0*/  STS.U16 [R2+UR10+0x400], R25 ;  /* 0x0004001902007988 */ /* 0x008fe8000800040a */
[----:B-----5:R-:W-:Y:S04]  /*06d0*/  STS.U16 [R2+UR10+0x800], R29 ;  /* 0x0008001d02007988 */ /* 0x020fe8000800040a */
[----:B----4-:R-:W-:Y:S04]  /*06e0*/  STS.U16 [R2+UR10+0xc00], R17 ;  /* 0x000c001102007988 */ /* 0x010fe8000800040a */
[----:B------:R-:W-:Y:S04]  /*06f0*/  STS.U16 [R3+UR10+0x100], R22 ;  /* 0x0001001603007988 */ /* 0x000fe8000800040a */
[----:B------:R-:W-:Y:S04]  /*0700*/  STS.U16 [R3+UR10+0x500], R26 ;  /* 0x0005001a03007988 */ /* 0x000fe8000800040a */
[----:B------:R-:W-:Y:S04]  /*0710*/  STS.U16 [R3+UR10+0x900], R14 ;  /* 0x0009000e03007988 */ /* 0x000fe8000800040a */
[----:B------:R-:W-:Y:S04]  /*0720*/  STS.U16 [R3+UR10+0xd00], R18 ;  /* 0x000d001203007988 */ /* 0x000fe8000800040a */
[----:B------:R-:W-:Y:S04]  /*0730*/  STS.U16 [R4+UR10+0x200], R23 ;  /* 0x0002001704007988 */ /* 0x000fe8000800040a */
[----:B------:R-:W-:Y:S04]  /*0740*/  STS.U16 [R4+UR10+0x600], R27 ;  /* 0x0006001b04007988 */ /* 0x000fe8000800040a */
[----:B------:R-:W-:Y:S04]  /*0750*/  STS.U16 [R4+UR10+0xa00], R15 ;  /* 0x000a000f04007988 */ /* 0x000fe8000800040a */
[----:B------:R0:W-:Y:S02]  /*0760*/  STS.U16 [R4+UR10+0xe00], R10 ;  /* 0x000e000a04007988 */ /* 0x0001e4000800040a */
[----:B0-----:R-:W-:-:S05]  /*0770*/  VIADD R4, R6, 0x40 ;  /* 0x0000004006047836 */ /* 0x001fca0000000000 */
[----:B------:R-:W-:Y:S01]  /*0780*/  ISETP.GE.AND P0, PT, R4, 0x1, PT ;  /* 0x000000010400780c */ /* 0x000fe20003f06270 */
[----:B------:R-:W-:Y:S04]  /*0790*/  STS.U16 [R7+UR10+0x300], R24 ;  /* 0x0003001807007988 */ /* 0x000fe8000800040a */
[----:B------:R-:W-:Y:S04]  /*07a0*/  STS.U16 [R7+UR10+0x700], R28 ;  /* 0x0007001c07007988 */ /* 0x000fe8000800040a */
[----:B------:R-:W-:Y:S04]  /*07b0*/  STS.U16 [R7+UR10+0xb00], R8 ;  /* 0x000b000807007988 */ /* 0x000fe8000800040a */
[----:B------:R0:W-:Y:S02]  /*07c0*/  STS.U16 [R7+UR10+0xf00], R12 ;  /* 0x000f000c07007988 */ /* 0x0001e4000800040a */
[----:B0-----:R-:W-:Y:S01]  /*07d0*/  IMAD.SHL.U32 R7, R5, 0x2, RZ ;  /* 0x0000000205077824 */ /* 0x001fe200078e00ff */
[----:B------:R-:W-:Y:S06]  /*07e0*/  @!P0 BRA `(.L_x_0) ;  /* 0x0000001800188947 */ /* 0x000fec0003800000 */
[----:B------:R-:W0:Y:S01]  /*07f0*/  LDC.64 R74, c[0x0][0x250] ;  /* 0x00009400ff4a7b82 */ /* 0x000e220000000a00 */
[----:B------:R-:W-:Y:S01]  /*0800*/  LOP3.LUT R10, R5, 0x1f, RZ, 0xc0, !PT ;  /* 0x0000001f050a7812 */ /* 0x000fe200078ec0ff */
[----:B------:R-:W-:Y:S01]  /*0810*/  ULDC UR4, c[0x0][0x258] ;  /* 0x0000960000047ab9 */ /* 0x000fe20000000800 */
[----:B------:R-:W-:Y:S01]  /*0820*/  SHF.R.U32.HI R14, RZ, 0x2, R5 ;  /* 0x00000002ff0e7819 */ /* 0x000fe20000011605 */
[----:B------:R-:W-:Y:S01]  /*0830*/  ULDC.64 UR6, c[0x0][0x220] ;  /* 0x0000880000067ab9 */ /* 0x000fe20000000a00 */
[----:B------:R-:W-:Y:S01]  /*0840*/  LOP3.LUT R7, R7, 0x6, RZ, 0xc0, !PT ;  /* 0x0000000607077812 */ /* 0x000fe200078ec0ff */
[----:B------:R-:W-:Y:S01]  /*0850*/  IMAD R9, R10, UR4, RZ ;  /* 0x000000040a097c24 */ /* 0x000fe2000f8e02ff */
[----:B------:R-:W-:Y:S01]  /*0860*/  ULDC.64 UR4, c[0x0][0x218] ;  /* 0x0000860000047ab9 */ /* 0x000fe20000000a00 */
[----:B------:R-:W1:Y:S01]  /*0870*/  LDC.64 R72, c[0x0][0x260] ;  /* 0x00009800ff487b82 */ /* 0x000e620000000a00 */
[----:B------:R-:W-:Y:S01]  /*0880*/  SGXT.U32 R14, R14, 0x3 ;  /* 0x000000030e0e781a */ /* 0x000fe20000000000 */
[----:B------:R-:W-:Y:S01]  /*0890*/  IMAD.SHL.U32 R11, R9, 0x2, RZ ;  /* 0x00000002090b7824 */ /* 0x000fe200078e00ff */
[----:B------:R-:W-:Y:S01]  /*08a0*/  UMOV UR14, 0xfffffffe ;  /* 0xfffffffe000e7882 */ /* 0x000fe20000000000 */
[----:B------:R-:W-:Y:S01]  /*08b0*/  UMOV UR15, 0x7fffffdf ;  /* 0x7fffffdf000f7882 */ /* 0x000fe20000000000 */
[----:B------:R-:W-:Y:S01]  /*08c0*/  IMAD.MOV.U32 R76, RZ, RZ, 0x3f800000 ;  /* 0x3f800000ff4c7424 */ /* 0x000fe200078e00ff */
[----:B------:R-:W-:Y:S01]  /*08d0*/  CS2R R40, SRZ ;  /* 0x0000000000287805 */ /* 0x000fe2000001ff00 */
[----:B------:R-:W-:Y:S01]  /*08e0*/  IMAD.MOV.U32 R77, RZ, RZ, -0x800000 ;  /* 0xff800000ff4d7424 */ /* 0x000fe200078e00ff */
[----:B------:R-:W2:Y:S01]  /*08f0*/  LDC R25, c[0x0][0x268] ;  /* 0x00009a00ff197b82 */ /* 0x000ea20000000800 */
[----:B------:R-:W-:-:S02]  /*0900*/  CS2R R42, SRZ ;  /* 0x00000000002a7805 */ /* 0x000fc4000001ff00 */
[----:B------:R-:W-:Y:S02]  /*0910*/  CS2R R44, SRZ ;  /* 0x00000000002c7805 */ /* 0x000fe4000001ff00 */
[----:B------:R-:W-:Y:S02]  /*0920*/  CS2R R46, SRZ ;  /* 0x00000000002e7805 */ /* 0x000fe4000001ff00 */
[----:B------:R-:W-:Y:S02]  /*0930*/  CS2R R48, SRZ ;  /* 0x0000000000307805 */ /* 0x000fe4000001ff00 */
[----:B------:R-:W-:Y:S01]  /*0940*/  CS2R R50, SRZ ;  /* 0x0000000000327805 */ /* 0x000fe2000001ff00 */
[----:B------:R-:W-:Y:S01]  /*0950*/  UMOV UR9, URZ ;  /* 0x0000003f00097c82 */ /* 0x000fe20008000000 */
[----:B------:R-:W-:Y:S01]  /*0960*/  CS2R R52, SRZ ;  /* 0x0000000000347805 */ /* 0x000fe2000001ff00 */
[----:B0-----:R-:W-:Y:S01]  /*0970*/  IMAD R74, R74, UR11, RZ ;  /* 0x0000000b4a4a7c24 */ /* 0x001fe2000f8e02ff */
[----:B------:R-:W-:Y:S01]  /*0980*/  CS2R R54, SRZ ;  /* 0x0000000000367805 */ /* 0x000fe2000001ff00 */
[----:B------:R-:W-:Y:S01]  /*0990*/  UMOV UR12, 0x80 ;  /* 0x00000080000c7882 */ /* 0x000fe20000000000 */
[----:B------:R-:W-:Y:S01]  /*09a0*/  UMOV UR13, 0x40000040 ;  /* 0x40000040000d7882 */ /* 0x000fe20000000000 */
[----:B------:R-:W-:Y:S01]  /*09b0*/  UMOV UR23, 0x80000020 ;  /* 0x8000002000177882 */ /* 0x000fe20000000000 */
[C---:B------:R-:W-:Y:S01]  /*09c0*/  SHF.L.U32 R8, R74.reuse, 0x1, RZ ;  /* 0x000000014a087819 */ /* 0x040fe200000006ff */
[----:B------:R-:W-:-:S03]  /*09d0*/  IMAD.HI R74, R74, 0x2, RZ ;  /* 0x000000024a4a7827 */ /* 0x000fc600078e02ff */
[----:B------:R-:W-:Y:S01]  /*09e0*/  IADD3 R57, P0, P1, R11, UR4, R8 ;  /* 0x000000040b397c10 */ /* 0x000fe2000f91e008 */
[----:B-1----:R-:W-:Y:S01]  /*09f0*/  IMAD R13, R10, R73, RZ ;  /* 0x000000490a0d7224 */ /* 0x002fe200078e02ff */
[----:B------:R-:W-:Y:S01]  /*0a00*/  SHF.R.U32.HI R10, RZ, 0x5, R5 ;  /* 0x00000005ff0a7819 */ /* 0x000fe20000011605 */
[----:B------:R-:W-:Y:S01]  /*0a10*/  IMAD R72, R72, UR11, RZ ;  /* 0x0000000b48487c24 */ /* 0x000fe2000f8e02ff */
[----:B------:R-:W-:Y:S01]  /*0a20*/  LOP3.LUT R8, R5, 0x60, RZ, 0xc0, !PT ;  /* 0x0000006005087812 */ /* 0x000fe200078ec0ff */
[----:B------:R-:W-:Y:S01]  /*0a30*/  IMAD.SHL.U32 R12, R13, 0x2, RZ ;  /* 0x000000020d0c7824 */ /* 0x000fe200078e00ff */
[----:B------:R-:W-:Y:S01]  /*0a40*/  SGXT.U32 R10, R10, 0x2 ;  /* 0x000000020a0a781a */ /* 0x000fe20000000000 */
[----:B------:R-:W-:Y:S01]  /*0a50*/  IMAD.SHL.U32 R11, R72, 0x2, RZ ;  /* 0x00000002480b7824 */ /* 0x000fe200078e00ff */
[----:B------:R-:W-:Y:S01]  /*0a60*/  SHF.R.U32.HI R15, RZ, 0x1, R8 ;  /* 0x00000001ff0f7819 */ /* 0x000fe20000011608 */
[----:B------:R-:W-:Y:S01]  /*0a70*/  IMAD.HI R5, R9, 0x2, RZ ;  /* 0x0000000209057827 */ /* 0x000fe200078e02ff */
[----:B------:R-:W-:-:S02]  /*0a80*/  UMOV UR4, URZ ;  /* 0x0000003f00047c82 */ /* 0x000fc40008000000 */
[----:B------:R-:W-:Y:S01]  /*0a90*/  IADD3 R24, P2, P3, R12, UR6, R11 ;  /* 0x000000060c187c10 */ /* 0x000fe2000fb5e00b */
[----:B------:R-:W-:Y:S01]  /*0aa0*/  IMAD R8, R10, R75, RZ ;  /* 0x0000004b0a087224 */ /* 0x000fe200078e02ff */
[----:B------:R-:W-:Y:S01]  /*0ab0*/  LOP3.LUT R9, R6, R15, R14, 0xfe, !PT ;  /* 0x0000000f06097212 */ /* 0x000fe200078efe0e */
[----:B--2---:R-:W-:Y:S01]  /*0ac0*/  IMAD R11, R10, R25, RZ ;  /* 0x000000190a0b7224 */ /* 0x004fe200078e02ff */
[----:B------:R-:W-:Y:S01]  /*0ad0*/  IADD3.X R17, R5, UR5, R74, P0, P1 ;  /* 0x0000000505117c10 */ /* 0x000fe200087e244a */
[----:B------:R-:W-:Y:S01]  /*0ae0*/  IMAD R12, R75, 0x4, R8 ;  /* 0x000000044b0c7824 */ /* 0x000fe200078e0208 */
[----:B------:R-:W-:Y:S01]  /*0af0*/  LEA R94, P1, R8, R57, 0x1 ;  /* 0x00000039085e7211 */ /* 0x000fe200078208ff */
[----:B------:R-:W-:Y:S01]  /*0b00*/  IMAD.HI R72, R72, 0x2, RZ ;  /* 0x0000000248487827 */ /* 0x000fe200078e02ff */
[----:B------:R-:W-:Y:S01]  /*0b10*/  LEA R68, P0, R11, R24, 0x1 ;  /* 0x000000180b447211 */ /* 0x000fe200078008ff */
[----:B------:R-:W-:Y:S01]  /*0b20*/  UIADD3 UR5, UR10, 0x1000, URZ ;  /* 0x000010000a057890 */ /* 0x000fe2000fffe03f */
[----:B------:R-:W-:Y:S01]  /*0b30*/  LEA.HI.X.SX32 R95, R8, R17, 0x1, P1 ;  /* 0x00000011085f7211 */ /* 0x000fe200008f0eff */
[----:B------:R-:W-:Y:S01]  /*0b40*/  IMAD R6, R75, 0x4, R12 ;  /* 0x000000044b067824 */ /* 0x000fe200078e020c */
[----:B------:R-:W-:Y:S01]  /*0b50*/  USHF.R.U32.HI UR6, URZ, 0x4, UR10 ;  /* 0x000000043f067899 */ /* 0x000fe2000801160a */
[----:B------:R-:W-:Y:S01]  /*0b60*/  IMAD.HI R13, R13, 0x2, RZ ;  /* 0x000000020d0d7827 */ /* 0x000fe200078e02ff */
[----:B------:R-:W-:-:S02]  /*0b70*/  USHF.R.U32.HI UR5, URZ, 0x4, UR5 ;  /* 0x000000043f057899 */ /* 0x000fc40008011605 */
[-C--:B------:R-:W-:Y:S01]  /*0b80*/  LEA R66, P1, R6, R57.reuse, 0x1 ;  /* 0x0000003906427211 */ /* 0x080fe200078208ff */
[----:B------:R-:W-:Y:S01]  /*0b90*/  IMAD R10, R75, 0x4, R6 ;  /* 0x000000044b0a7824 */ /* 0x000fe200078e0206 */
[----:B------:R-:W-:Y:S01]  /*0ba0*/  IADD3.X R72, R13, UR7, R72, P2, P3 ;  /* 0x000000070d487c10 */ /* 0x000fe200097e6448 */
[----:B------:R-:W-:Y:S01]  /*0bb0*/  IMAD R13, R25, 0x4, R11 ;  /* 0x00000004190d7824 */ /* 0x000fe200078e020b */
[----:B------:R-:W-:Y:S01]  /*0bc0*/  LEA R70, P2, R12, R57, 0x1 ;  /* 0x000000390c467211 */ /* 0x000fe200078408ff */
[----:B------:R-:W-:Y:S01]  /*0bd0*/  IMAD R14, R75, 0x4, R10 ;  /* 0x000000044b0e7824 */ /* 0x000fe200078e020a */
[-C--:B------:R-:W-:Y:S01]  /*0be0*/  LEA.HI.X.SX32 R67, R6, R17.reuse, 0x1, P1 ;  /* 0x0000001106437211 */ /* 0x080fe200008f0eff */
[----:B------:R-:W-:Y:S01]  /*0bf0*/  IMAD R15, R25, 0x4, R13 ;  /* 0x00000004190f7824 */ /* 0x000fe200078e020d */
[----:B------:R-:W-:Y:S01]  /*0c00*/  LEA.HI.X.SX32 R71, R12, R17, 0x1, P2 ;  /* 0x000000110c477211 */ /* 0x000fe200010f0eff */
[----:B------:R-:W-:Y:S01]  /*0c10*/  IMAD R8, R75, 0x4, R14 ;  /* 0x000000044b087824 */ /* 0x000fe200078e020e */
[-C--:B------:R-:W-:Y:S01]  /*0c20*/  LEA R64, P2, R10, R57.reuse, 0x1 ;  /* 0x000000390a407211 */ /* 0x080fe200078408ff */
[----:B------:R-:W-:Y:S01]  /*0c30*/  IMAD R16, R25, 0x4, R15 ;  /* 0x0000000419107824 */ /* 0x000fe200078e020f */
[----:B------:R-:W-:Y:S01]  /*0c40*/  LEA R62, P1, R14, R57, 0x1 ;  /* 0x000000390e3e7211 */ /* 0x000fe200078208ff */
[----:B------:R-:W-:Y:S01]  /*0c50*/  IMAD R12, R75, 0x4, R8 ;  /* 0x000000044b0c7824 */ /* 0x000fe200078e0208 */
[----:B------:R-:W-:Y:S01]  /*0c60*/  LEA.HI.X.SX32 R65, R10, R17, 0x1, P2 ;  /* 0x000000110a417211 */ /* 0x000fe200010f0eff */
[----:B------:R-:W-:Y:S01]  /*0c70*/  USGXT.U32 UR8, UR5, 0xe ;  /* 0x0000000e0508789a */ /* 0x000fe20008000000 */
[----:B------:R-:W-:Y:S01]  /*0c80*/  LEA R6, R25, R16, 0x2 ;  /* 0x0000001019067211 */ /* 0x000fe200078e10ff */
[----:B------:R-:W-:Y:S01]  /*0c90*/  IMAD R5, R75, 0x4, R12 ;  /* 0x000000044b057824 */ /* 0x000fe200078e020c */
[-C--:B------:R-:W-:Y:S01]  /*0ca0*/  LEA R60, P2, R8, R57.reuse, 0x1 ;  /* 0x00000039083c7211 */ /* 0x080fe200078408ff */
[----:B------:R-:W-:Y:S01]  /*0cb0*/  USGXT.U32 UR6, UR6, 0xe ;  /* 0x0000000e0606789a */ /* 0x000fe20008000000 */
[-C--:B------:R-:W-:Y:S01]  /*0cc0*/  LEA R58, P3, R12, R57.reuse, 0x1 ;  /* 0x000000390c3a7211 */ /* 0x080fe200078608ff */
[----:B------:R-:W-:Y:S01]  /*0cd0*/  IMAD.MOV.U32 R74, RZ, RZ, 0x3f800000 ;  /* 0x3f800000ff4a7424 */ /* 0x000fe200078e00ff */
[C---:B------:R-:W-:Y:S01]  /*0ce0*/  LEA R56, P4, R5.reuse, R57, 0x1 ;  /* 0x0000003905387211 */ /* 0x040fe200078808ff */
[----:B------:R-:W-:Y:S01]  /*0cf0*/  UMOV UR7, URZ ;  /* 0x0000003f00077c82 */ /* 0x000fe20008000000 */
[-C--:B------:R-:W-:Y:S01]  /*0d00*/  LEA.HI.X.SX32 R61, R8, R17.reuse, 0x1, P2 ;  /* 0x00000011083d7211 */ /* 0x080fe200010f0eff */
[----:B------:R-:W-:Y:S01]  /*0d10*/  UIADD3.64 UR14, UR8, -UR14, URZ ;  /* 0x8000000e080e7297 */ /* 0x000fe2000fffe03f */
[-C--:B------:R-:W-:Y:S01]  /*0d20*/  LEA.HI.X.SX32 R57, R5, R17.reuse, 0x1, P4 ;  /* 0x0000001105397211 */ /* 0x080fe200020f0eff */
[----:B------:R-:W-:Y:S01]  /*0d30*/  IMAD R5, R25, 0x4, R6 ;  /* 0x0000000419057824 */ /* 0x000fe200078e0206 */
[-C--:B------:R-:W-:Y:S01]  /*0d40*/  LEA.HI.X.SX32 R63, R14, R17.reuse, 0x1, P1 ;  /* 0x000000110e3f7211 */ /* 0x080fe200008f0eff */
[----:B------:R-:W-:Y:S01]  /*0d50*/  UIADD3.64 UR12, UR6, UR12, URZ ;  /* 0x0000000c060c7297 */ /* 0x000fe2000fffe03f */
[----:B------:R-:W-:Y:S01]  /*0d60*/  LEA.HI.X.SX32 R69, R11, R72, 0x1, P0 ;  /* 0x000000480b457211 */ /* 0x000fe200000f0eff */
[----:B------:R-:W-:Y:S01]  /*0d70*/  IMAD R8, R25, 0x4, R5 ;  /* 0x0000000419087824 */ /* 0x000fe200078e0205 */
[-C--:B------:R-:W-:Y:S01]  /*0d80*/  LEA R22, P1, R13, R24.reuse, 0x1 ;  /* 0x000000180d167211 */ /* 0x080fe200078208ff */
[----:B------:R-:W-:Y:S01]  /*0d90*/  UMOV UR5, URZ ;  /* 0x0000003f00057c82 */ /* 0x000fe20008000000 */
[-C--:B------:R-:W-:Y:S01]  /*0da0*/  LEA R20, P0, R15, R24.reuse, 0x1 ;  /* 0x000000180f147211 */ /* 0x080fe200078008ff */
[----:B------:R-:W-:Y:S01]  /*0db0*/  IMAD R11, R25, 0x4, R8 ;  /* 0x00000004190b7824 */ /* 0x000fe200078e0208 */
[----:B------:R-:W-:Y:S01]  /*0dc0*/  LEA R18, P2, R16, R24, 0x1 ;  /* 0x0000001810127211 */ /* 0x000fe200078408ff */
[----:B------:R-:W-:Y:S01]  /*0dd0*/  ULDC UR9, c[0x0][0x238] ;  /* 0x00008e0000097ab9 */ /* 0x000fe20000000800 */
[----:B------:R-:W-:Y:S01]  /*0de0*/  LEA.HI.X.SX32 R59, R12, R17, 0x1, P3 ;  /* 0x000000110c3b7211 */ /* 0x000fe200018f0eff */
[----:B------:R-:W-:Y:S01]  /*0df0*/  UMOV UR22, UR8 ;  /* 0x0000000800167c82 */ /* 0x000fe20008000000 */
[----:B------:R-:W-:-:S02]  /*0e00*/  LEA.HI.X.SX32 R23, R13, R72, 0x1, P1 ;  /* 0x000000480d177211 */ /* 0x000fc400008f0eff */
[-C--:B------:R-:W-:Y:S02]  /*0e10*/  LEA.HI.X.SX32 R21, R15, R72.reuse, 0x1, P0 ;  /* 0x000000480f157211 */ /* 0x080fe400000f0eff */
[----:B------:R-:W-:Y:S02]  /*0e20*/  LEA.HI.X.SX32 R19, R16, R72, 0x1, P2 ;  /* 0x0000004810137211 */ /* 0x000fe400010f0eff */
[-C--:B------:R-:W-:Y:S02]  /*0e30*/  LEA R16, P0, R6, R24.reuse, 0x1 ;  /* 0x0000001806107211 */ /* 0x080fe400078008ff */
[-C--:B------:R-:W-:Y:S02]  /*0e40*/  LEA R14, P1, R5, R24.reuse, 0x1 ;  /* 0x00000018050e7211 */ /* 0x080fe400078208ff */
[-C--:B------:R-:W-:Y:S02]  /*0e50*/  LEA R12, P2, R8, R24.reuse, 0x1 ;  /* 0x00000018080c7211 */ /* 0x080fe400078408ff */
[----:B------:R-:W-:-:S02]  /*0e60*/  LEA R10, P3, R11, R24, 0x1 ;  /* 0x000000180b0a7211 */ /* 0x000fc400078608ff */
[-C--:B------:R-:W-:Y:S01]  /*0e70*/  LEA.HI.X.SX32 R17, R6, R72.reuse, 0x1, P0 ;  /* 0x0000004806117211 */ /* 0x080fe200000f0eff */
[----:B------:R-:W-:Y:S01]  /*0e80*/  IMAD.MOV.U32 R6, RZ, RZ, RZ ;  /* 0x000000ffff067224 */ /* 0x000fe200078e00ff */
[-C--:B------:R-:W-:Y:S02]  /*0e90*/  LEA.HI.X.SX32 R15, R5, R72.reuse, 0x1, P1 ;  /* 0x00000048050f7211 */ /* 0x080fe400008f0eff */
[-C--:B------:R-:W-:Y:S01]  /*0ea0*/  LEA.HI.X.SX32 R13, R8, R72.reuse, 0x1, P2 ;  /* 0x00000048080d7211 */ /* 0x080fe200010f0eff */
[----:B------:R-:W-:Y:S01]  /*0eb0*/  IMAD.MOV.U32 R8, RZ, RZ, RZ ;  /* 0x000000ffff087224 */ /* 0x000fe200078e00ff */
[----:B------:R-:W-:Y:S01]  /*0ec0*/  LEA.HI.X.SX32 R11, R11, R72, 0x1, P3 ;  /* 0x000000480b0b7211 */ /* 0x000fe200018f0eff */
[----:B------:R-:W-:Y:S01]  /*0ed0*/  IMAD.MOV.U32 R72, RZ, RZ, -0x800000 ;  /* 0xff800000ff487424 */ /* 0x000fe200078e00ff */
[----:B------:R-:W-:-:S07]  /*0ee0*/  LOP3.LUT R5, R9, 0x8, RZ, 0xfc, !PT ;  /* 0x0000000809057812 */ /* 0x000fce00078efcff */
.L_x_1:
[----:B------:R-:W-:-:S04]  /*0ef0*/  IMAD.WIDE R32, R8, 0x2, R94 ;  /* 0x0000000208207825 */ /* 0x000fc800078e025e */
[C---:B------:R-:W-:Y:S01]  /*0f00*/  IMAD.WIDE R36, R8.reuse, 0x2, R66 ;  /* 0x0000000208247825 */ /* 0x040fe200078e0242 */
[----:B------:R0:W2:Y:S03]  /*0f10*/  LDG.E.U16 R39, desc[UR16][R32.64] ;  /* 0x0000001020277981 */ /* 0x0000a6000c1e1500 */
[C---:B------:R-:W-:Y:S02]  /*0f20*/  IMAD.WIDE R24, R8.reuse, 0x2, R62 ;  /* 0x0000000208187825 */ /* 0x040fe400078e023e */
[----:B------:R-:W3:Y:S02]  /*0f30*/  LDG.E.U16 R37, desc[UR16][R36.64] ;  /* 0x0000001024257981 */ /* 0x000ee4000c1e1500 */
[C---:B------:R-:W-:Y:S02]  /*0f40*/  IMAD.WIDE R28, R8.reuse, 0x2, R58 ;  /* 0x00000002081c7825 */ /* 0x040fe400078e023a */
[----:B------:R-:W4:Y:S02]  /*0f50*/  LDG.E.U16 R25, desc[UR16][R24.64] ;  /* 0x0000001018197981 */ /* 0x000f24000c1e1500 */
[----:B------:R-:W-:-:S02]  /*0f60*/  IMAD.WIDE R34, R8, 0x2, R70 ;  /* 0x0000000208227825 */ /* 0x000fc400078e0246 */
[----:B------:R-:W5:Y:S02]  /*0f70*/  LDG.E.U16 R29, desc[UR16][R28.64] ;  /* 0x000000101c1d7981 */ /* 0x000f64000c1e1500 */
[C---:B------:R-:W-:Y:S02]  /*0f80*/  IMAD.WIDE R30, R8.reuse, 0x2, R64 ;  /* 0x00000002081e7825 */ /* 0x040fe400078e0240 */
[----:B------:R-:W5:Y:S02]  /*0f90*/  LDG.E.U16 R34, desc[UR16][R34.64] ;  /* 0x0000001022227981 */ /* 0x000f64000c1e1500 */
[C---:B------:R-:W-:Y:S02]  /*0fa0*/  IMAD.WIDE R26, R8.reuse, 0x2, R60 ;  /* 0x00000002081a7825 */ /* 0x040fe400078e023c */
[----:B------:R-:W5:Y:S02]  /*0fb0*/  LDG.E.U16 R78, desc[UR16][R30.64] ;  /* 0x000000101e4e7981 */ /* 0x000f64000c1e1500 */
[----:B0-----:R-:W-:-:S02]  /*0fc0*/  IMAD.WIDE R32, R8, 0x2, R56 ;  /* 0x0000000208207825 */ /* 0x001fc400078e0238 */
[----:B------:R-:W5:Y:S04]  /*0fd0*/  LDG.E.U16 R80, desc[UR16][R26.64] ;  /* 0x000000101a507981 */ /* 0x000f68000c1e1500 */
[----:B------:R-:W5:Y:S01]  /*0fe0*/  LDG.E.U16 R86, desc[UR16][R32.64] ;  /* 0x0000001020567981 */ /* 0x000f62000c1e1500 */
[----:B------:R-:W-:Y:S01]  /*0ff0*/  BAR.SYNC.DEFER_BLOCKING 0x0 ;  /* 0x0000000000007b1d */ /* 0x000fe20000010000 */
[----:B------:R-:W-:-:S04]  /*1000*/  IMAD.WIDE R84, R6, 0x2, R20 ;  /* 0x0000000206547825 */ /* 0x000fc800078e0214 */
[----:B------:R-:W-:-:S04]  /*1010*/  IMAD.WIDE R82, R6, 0x2, R68 ;  /* 0x0000000206527825 */ /* 0x000fc800078e0244 */
[----:B------:R-:W-:-:S04]  /*1020*/  IMAD.WIDE R98, R6, 0x2, R16 ;  /* 0x0000000206627825 */ /* 0x000fc800078e0210 */
[----:B------:R-:W-:-:S04]  /*1030*/  IMAD.WIDE R96, R6, 0x2, R12 ;  /* 0x0000000206607825 */ /* 0x000fc800078e020c */
[----:B------:R-:W-:-:S04]  /*1040*/  IMAD.WIDE R92, R6, 0x2, R22 ;  /* 0x00000002065c7825 */ /* 0x000fc800078e0216 */
[----:B------:R-:W-:Y:S01]  /*1050*/  IMAD.WIDE R90, R6, 0x2, R18 ;  /* 0x00000002065a7825 */ /* 0x000fe200078e0212 */
[----:B------:R-:W-:Y:S01]  /*1060*/  UMOV UR20, UR6 ;  /* 0x0000000600147c82 */ /* 0x000fe20008000000 */
[----:B------:R-:W-:Y:S01]  /*1070*/  UMOV UR21, 0x40000040 ;  /* 0x4000004000157882 */ /* 0x000fe20000000000 */
[----:B--2---:R-:W-:Y:S04]  /*1080*/  STS.U16 [R2+UR10+0x1000], R39 ;  /* 0x0010002702007988 */ /* 0x004fe8000800040a */
[----:B---3--:R-:W-:Y:S04]  /*1090*/  STS.U16 [R2+UR10+0x1200], R37 ;  /* 0x0012002502007988 */ /* 0x008fe8000800040a */
[----:B----4-:R-:W-:Y:S04]  /*10a0*/  STS.U16 [R2+UR10+0x1400], R25 ;  /* 0x0014001902007988 */ /* 0x010fe8000800040a */
[----:B-----5:R-:W-:Y:S04]  /*10b0*/  STS.U16 [R2+UR10+0x1600], R29 ;  /* 0x0016001d02007988 */ /* 0x020fe8000800040a */
[----:B------:R0:W-:Y:S04]  /*10c0*/  STS.U16 [R3+UR10+0x1100], R34 ;  /* 0x0011002203007988 */ /* 0x0001e8000800040a */
[----:B------:R1:W-:Y:S04]  /*10d0*/  STS.U16 [R3+UR10+0x1300], R78 ;  /* 0x0013004e03007988 */ /* 0x0003e8000800040a */
[----:B------:R2:W-:Y:S04]  /*10e0*/  STS.U16 [R3+UR10+0x1500], R80 ;  /* 0x0015005003007988 */ /* 0x0005e8000800040a */
[----:B------:R3:W-:Y:S01]  /*10f0*/  STS.U16 [R3+UR10+0x1700], R86 ;  /* 0x0017005603007988 */ /* 0x0007e2000800040a */
[----:B------:R4:W-:Y:S06]  /*1100*/  MEMBAR.ALL.CTA ;  /* 0x0000000000007992 */ /* 0x0009ec0000008000 */
[----:B----4-:R-:W4:Y:S02]  /*1110*/  FENCE.VIEW.ASYNC.S ;  /* 0x00000000000073c6 */ /* 0x010f240000000000 */
[----:B----4-:R-:W-:Y:S06]  /*1120*/  BAR.SYNC.DEFER_BLOCKING 0x0 ;  /* 0x0000000000007b1d */ /* 0x010fec0000010000 */
[----:B------:R4:W5:Y:S04]  /*1130*/  LDG.E.U16 R87, desc[UR16][R84.64] ;  /* 0x0000001054577981 */ /* 0x000968000c1e1500 */
[----:B------:R1:W5:Y:S01]  /*1140*/  LDG.E.U16 R89, desc[UR16][R82.64] ;  /* 0x0000001052597981 */ /* 0x000362000c1e1500 */
[----:B0-----:R-:W-:-:S03]  /*1150*/  WARPGROUP.ARRIVE ;  /* 0x00000000000079c5 */ /* 0x001fc60000000000 */
[----:B------:R-:W5:Y:S01]  /*1160*/  LDG.E.U16 R79, desc[UR16][R98.64] ;  /* 0x00000010624f7981 */ /* 0x000f62000c1e1500 */
[C---:B----4-:R-:W-:Y:S02]  /*1170*/  IMAD.WIDE R84, R6.reuse, 0x2, R10 ;  /* 0x0000000206547825 */ /* 0x050fe400078e020a */
[----:B------:R-:W-:Y:S01]  /*1180*/  HGMMA.64x32x16.F32 R24, gdesc[UR20].tnspA, RZ, !UPT ;  /* 0x20600000141879f0 */ /* 0x000fe2000c7008ff */
[----:B------:R-:W4:Y:S01]  /*1190*/  LDG.E.U16 R81, desc[UR16][R96.64] ;  /* 0x0000001060517981 */ /* 0x000f22000c1e1500 */
[----:B-1----:R-:W-:-:S03]  /*11a0*/  IMAD.WIDE R82, R6, 0x2, R14 ;  /* 0x0000000206527825 */ /* 0x002fc600078e020e */
[----:B------:R-:W4:Y:S04]  /*11b0*/  LDG.E.U16 R78, desc[UR16][R92.64] ;  /* 0x000000105c4e7981 */ /* 0x000f28000c1e1500 */
[----:B--2---:R-:W2:Y:S04]  /*11c0*/  LDG.E.U16 R80, desc[UR16][R90.64] ;  /* 0x000000105a507981 */ /* 0x004ea8000c1e1500 */
[----:B------:R0:W2:Y:S04]  /*11d0*/  LDG.E.U16 R82, desc[UR16][R82.64] ;  /* 0x0000001052527981 */ /* 0x0000a8000c1e1500 */
[----:B------:R1:W2:Y:S01]  /*11e0*/  LDG.E.U16 R84, desc[UR16][R84.64] ;  /* 0x0000001054547981 */ /* 0x0002a2000c1e1500 */
[----:B------:R-:W-:Y:S01]  /*11f0*/  HGMMA.64x32x16.F32 R24, gdesc[UR12].tnspA, R24, gsb0 ;  /* 0x206000000c1879f0 */ /* 0x000fe20008000818 */
[----:B---3--:R-:W-:-:S04]  /*1200*/  IADD3 R86, P4, R7, UR4, RZ ;  /* 0x0000000407567c10 */ /* 0x008fc8000ff9e0ff */
[----:B------:R-:W-:Y:S02]  /*1210*/  IADD3 R88, P5, R86, 0x9, RZ ;  /* 0x0000000956587810 */ /* 0x000fe40007fbe0ff */
[----:B0-----:R-:W-:Y:S02]  /*1220*/  IADD3.X R83, RZ, UR5, RZ, P4, !PT ;  /* 0x00000005ff537c10 */ /* 0x001fe4000a7fe4ff */
[C---:B------:R-:W-:Y:S02]  /*1230*/  ISETP.GT.U32.AND P3, PT, R88.reuse, R9, PT ;  /* 0x000000095800720c */ /* 0x040fe40003f64070 */
[----:B------:R-:W-:Y:S01]  /*1240*/  ISETP.GT.U32.AND P0, PT, R88, R5, PT ;  /* 0x000000055800720c */ /* 0x000fe20003f04070 */
[----:B-1----:R-:W-:Y:S01]  /*1250*/  IMAD.X R85, RZ, RZ, R83, P5 ;  /* 0x000000ffff557224 */ /* 0x002fe200028e0653 */
[----:B------:R-:W-:-:S04]  /*1260*/  IADD3 R88, P1, R86, 0x10, RZ ;  /* 0x0000001056587810 */ /* 0x000fc80007f3e0ff */
[C---:B------:R-:W-:Y:S02]  /*1270*/  ISETP.GT.U32.AND.EX P3, PT, R85.reuse, RZ, PT, P3 ;  /* 0x000000ff5500720c */ /* 0x040fe40003f64130 */
[----:B------:R-:W-:Y:S01]  /*1280*/  ISETP.GT.U32.AND.EX P0, PT, R85, RZ, PT, P0 ;  /* 0x000000ff5500720c */ /* 0x000fe20003f04100 */
[----:B------:R-:W-:Y:S01]  /*1290*/  IMAD.X R85, RZ, RZ, R83, P1 ;  /* 0x000000ffff557224 */ /* 0x000fe200008e0653 */
[C---:B------:R-:W-:Y:S02]  /*12a0*/  ISETP.GT.U32.AND P2, PT, R88.reuse, R9, PT ;  /* 0x000000095800720c */ /* 0x040fe40003f44070 */
[----:B------:R-:W-:Y:S02]  /*12b0*/  ISETP.GT.U32.AND P6, PT, R88, R5, PT ;  /* 0x000000055800720c */ /* 0x000fe40003fc4070 */
[----:B------:R-:W-:Y:S02]  /*12c0*/  IADD3 R88, P5, R86, 0x11, RZ ;  /* 0x0000001156587810 */ /* 0x000fe40007fbe0ff */
[----:B------:R-:W-:-:S02]  /*12d0*/  ISETP.GT.U32.AND.EX P2, PT, R85, RZ, PT, P2 ;  /* 0x000000ff5500720c */ /* 0x000fc40003f44120 */
[----:B------:R-:W-:Y:S01]  /*12e0*/  ISETP.GT.U32.AND.EX P6, PT, R85, RZ, PT, P6 ;  /* 0x000000ff5500720c */ /* 0x000fe20003fc4160 */
[--C-:B------:R-:W-:Y:S01]  /*12f0*/  IMAD.X R85, RZ, RZ, R83.reuse, P5 ;  /* 0x000000ffff557224 */ /* 0x100fe200028e0653 */
[C---:B------:R-:W-:Y:S02]  /*1300*/  ISETP.GT.U32.AND P1, PT, R88.reuse, R9, PT ;  /* 0x000000095800720c */ /* 0x040fe40003f24070 */
[----:B------:R-:W-:Y:S02]  /*1310*/  ISETP.GT.U32.AND P4, PT, R88, R5, PT ;  /* 0x000000055800720c */ /* 0x000fe40003f84070 */
[----:B------:R-:W-:Y:S02]  /*1320*/  IADD3 R88, P5, R86, 0x18, RZ ;  /* 0x0000001856587810 */ /* 0x000fe40007fbe0ff */
[C---:B------:R-:W-:Y:S02]  /*1330*/  ISETP.GT.U32.AND.EX P1, PT, R85.reuse, RZ, PT, P1 ;  /* 0x000000ff5500720c */ /* 0x040fe40003f24110 */
[----:B------:R-:W-:Y:S01]  /*1340*/  ISETP.GT.U32.AND.EX P4, PT, R85, RZ, PT, P4 ;  /* 0x000000ff5500720c */ /* 0x000fe20003f84140 */
[----:B------:R-:W-:Y:S01]  /*1350*/  IMAD.X R85, RZ, RZ, R83, P5 ;  /* 0x000000ffff557224 */ /* 0x000fe200028e0653 */
[----:B------:R-:W-:-:S02]  /*1360*/  WARPGROUP.DEPBAR.LE gsb0, 0x0 ;  /* 0x00008000000079c5 */ /* 0x000fc40000010000 */
[----:B------:R-:W-:Y:S01]  /*1370*/  BAR.SYNC.DEFER_BLOCKING 0x0 ;  /* 0x0000000000007b1d */ /* 0x000fe20000010000 */
[----:B------:R-:W-:Y:S01]  /*1380*/  FMUL R31, R31, UR9 ;  /* 0x000000091f1f7c20 */ /* 0x000fe20008400000 */
[----:B------:R-:W-:Y:S01]  /*1390*/  FMUL R34, R34, UR9 ;  /* 0x0000000922227c20 */ /* 0x000fe20008400000 */
[----:B------:R-:W-:-:S03]  /*13a0*/  ISETP.GT.U32.AND P5, PT, R88, R5, PT ;  /* 0x000000055800720c */ /* 0x000fc60003fa4070 */
[----:B------:R-:W-:Y:S02]  /*13b0*/  FSEL R31, R31, -INF , !P0 ;  /* 0xff8000001f1f7808 */ /* 0x000fe40004000000 */
[-C--:B------:R-:W-:Y:S02]  /*13c0*/  ISETP.GT.U32.AND P0, PT, R88, R9.reuse, PT ;  /* 0x000000095800720c */ /* 0x080fe40003f04070 */
[----:B------:R-:W-:Y:S02]  /*13d0*/  FSEL R34, R34, -INF , !P6 ;  /* 0xff80000022227808 */ /* 0x000fe40007000000 */
[----:B------:R-:W-:Y:S01]  /*13e0*/  IADD3 R88, P6, R86, 0x8, RZ ;  /* 0x0000000856587810 */ /* 0x000fe20007fde0ff */
[----:B------:R-:W-:Y:S01]  /*13f0*/  FMUL R35, R35, UR9 ;  /* 0x0000000923237c20 */ /* 0x000fe20008400000 */
[C---:B------:R-:W-:Y:S02]  /*1400*/  ISETP.GT.U32.AND.EX P0, PT, R85.reuse, RZ, PT, P0 ;  /* 0x000000ff5500720c */ /* 0x040fe40003f04100 */
[----:B------:R-:W-:Y:S01]  /*1410*/  ISETP.GT.U32.AND.EX P5, PT, R85, RZ, PT, P5 ;  /* 0x000000ff5500720c */ /* 0x000fe20003fa4150 */
[----:B------:R-:W-:Y:S01]  /*1420*/  FMUL R85, R38, UR9 ;  /* 0x0000000926557c20 */ /* 0x000fe20008400000 */
[----:B------:R-:W-:Y:S01]  /*1430*/  FSEL R35, R35, -INF , !P4 ;  /* 0xff80000023237808 */ /* 0x000fe20006000000 */
[----:B------:R-:W-:Y:S01]  /*1440*/  FMUL R38, R26, UR9 ;  /* 0x000000091a267c20 */ /* 0x000fe20008400000 */
[----:B------:R-:W-:-:S02]  /*1450*/  ISETP.GT.U32.AND P4, PT, R88, R9, PT ;  /* 0x000000095800720c */ /* 0x000fc40003f84070 */
[----:B------:R-:W-:Y:S02]  /*1460*/  FSEL R26, R85, -INF , !P5 ;  /* 0xff800000551a7808 */ /* 0x000fe40006800000 */
[----:B------:R-:W-:-:S04]  /*1470*/  ISETP.GE.U32.AND P5, PT, R86, R5, PT ;  /* 0x000000055600720c */ /* 0x000fc80003fa6070 */
[----:B------:R-:W-:Y:S01]  /*1480*/  ISETP.GE.U32.AND.EX P5, PT, R83, RZ, PT, P5 ;  /* 0x000000ff5300720c */ /* 0x000fe20003fa6150 */
[----:B------:R-:W-:Y:S01]  /*1490*/  FMUL R24, R24, UR9 ;  /* 0x0000000918187c20 */ /* 0x000fe20008400000 */
[----:B------:R-:W-:Y:S01]  /*14a0*/  FMUL R25, R25, UR9 ;  /* 0x0000000919197c20 */ /* 0x000fe20008400000 */
[----:B------:R-:W-:Y:S01]  /*14b0*/  FMUL R28, R28, UR9 ;  /* 0x000000091c1c7c20 */ /* 0x000fe20008400000 */
[----:B------:R-:W-:-:S05]  /*14c0*/  FMUL R29, R29, UR9 ;  /* 0x000000091d1d7c20 */ /* 0x000fca0008400000 */
[----:B------:R-:W-:Y:S01]  /*14d0*/  FSEL R29, R29, -INF , !P3 ;  /* 0xff8000001d1d7808 */ /* 0x000fe20005800000 */
[----:B-----5:R0:W-:Y:S02]  /*14e0*/  STS.U16 [R2+UR10+0x1200], R87 ;  /* 0x0012005702007988 */ /* 0x0201e4000800040a */
[----:B0-----:R-:W-:Y:S01]  /*14f0*/  IMAD.X R87, RZ, RZ, R83, P6 ;  /* 0x000000ffff577224 */ /* 0x001fe200030e0653 */
[----:B------:R-:W-:-:S04]  /*1500*/  ISETP.GT.U32.AND P6, PT, R86, R5, PT ;  /* 0x000000055600720c */ /* 0x000fc80003fc4070 */
[----:B------:R-:W-:Y:S02]  /*1510*/  ISETP.GT.U32.AND.EX P6, PT, R83, RZ, PT, P6 ;  /* 0x000000ff5300720c */ /* 0x000fe40003fc4160 */
[----:B------:R-:W-:Y:S01]  /*1520*/  ISETP.GT.U32.AND.EX P4, PT, R87, RZ, PT, P4 ;  /* 0x000000ff5700720c */ /* 0x000fe20003f84140 */
[----:B------:R-:W-:Y:S01]  /*1530*/  FMUL R87, R27, UR9 ;  /* 0x000000091b577c20 */ /* 0x000fe20008400000 */
[----:B------:R-:W-:Y:S02]  /*1540*/  FSEL R27, R38, -INF , !P6 ;  /* 0xff800000261b7808 */ /* 0x000fe40007000000 */
[----:B------:R-:W-:Y:S02]  /*1550*/  IADD3 R88, P6, R86, 0x19, RZ ;  /* 0x0000001956587810 */ /* 0x000fe40007fde0ff */
[----:B------:R-:W-:-:S03]  /*1560*/  FSEL R38, R87, -INF , !P5 ;  /* 0xff80000057267808 */ /* 0x000fc60006800000 */
[----:B------:R-:W-:Y:S01]  /*1570*/  IMAD.X R85, RZ, RZ, R83, P6 ;  /* 0x000000ffff557224 */ /* 0x000fe200030e0653 */
[----:B------:R-:W-:Y:S01]  /*1580*/  ISETP.GT.U32.AND P6, PT, R88, R5, PT ;  /* 0x000000055800720c */ /* 0x000fe20003fc4070 */
[----:B------:R-:W-:Y:S01]  /*1590*/  FMUL R87, R39, UR9 ;  /* 0x0000000927577c20 */ /* 0x000fe20008400000 */
[-C--:B------:R-:W-:Y:S01]  /*15a0*/  ISETP.GT.U32.AND P5, PT, R86, R9.reuse, PT ;  /* 0x000000095600720c */ /* 0x080fe20003fa4070 */
[----:B------:R-:W-:Y:S01]  /*15b0*/  FMUL R39, R30, UR9 ;  /* 0x000000091e277c20 */ /* 0x000fe20008400000 */
[----:B------:R-:W-:Y:S02]  /*15c0*/  ISETP.GT.U32.AND.EX P6, PT, R85, RZ, PT, P6 ;  /* 0x000000ff5500720c */ /* 0x000fe40003fc4160 */
[----:B------:R-:W-:Y:S02]  /*15d0*/  ISETP.GT.U32.AND.EX P5, PT, R83, RZ, PT, P5 ;  /* 0x000000ff5300720c */ /* 0x000fe40003fa4150 */
[----:B------:R-:W-:Y:S02]  /*15e0*/  FSEL R30, R87, -INF , !P6 ;  /* 0xff800000571e7808 */ /* 0x000fe40007000000 */
[----:B------:R-:W-:-:S02]  /*15f0*/  ISETP.GE.U32.AND P6, PT, R86, R9, PT ;  /* 0x000000095600720c */ /* 0x000fc40003fc6070 */
[----:B------:R-:W-:Y:S02]  /*1600*/  FSEL R39, R39, -INF , !P5 ;  /* 0xff80000027277808 */ /* 0x000fe40006800000 */
[----:B------:R-:W-:-:S04]  /*1610*/  FMNMX R86, R27, R38, !PT ;  /* 0x000000261b567209 */ /* 0x000fc80007800000 */
[----:B------:R-:W-:-:S04]  /*1620*/  FMNMX R86, R39, R86, !PT ;  /* 0x0000005627567209 */ /* 0x000fc80007800000 */
[----:B------:R-:W-:-:S04]  /*1630*/  FMNMX R87, R31, R86, !PT ;  /* 0x000000561f577209 */ /* 0x000fc80007800000 */
[----:B------:R-:W-:-:S04]  /*1640*/  FMNMX R86, R34, R87, !PT ;  /* 0x0000005722567209 */ /* 0x000fc80007800000 */
[----:B------:R-:W-:-:S04]  /*1650*/  FMNMX R87, R35, R86, !PT ;  /* 0x0000005623577209 */ /* 0x000fc80007800000 */
[----:B------:R-:W-:-:S04]  /*1660*/  FMNMX R87, R26, R87, !PT ;  /* 0x000000571a577209 */ /* 0x000fc80007800000 */
[----:B------:R-:W-:-:S05]  /*1670*/  FMNMX R87, R30, R87, !PT ;  /* 0x000000571e577209 */ /* 0x000fca0007800000 */
[----:B------:R-:W0:Y:S01]  /*1680*/  SHFL.BFLY PT, R86, R87, 0x2, 0x1f ;  /* 0x0c401f0057567f89 */ /* 0x000e2200000e0000 */
[----:B------:R-:W-:Y:S02]  /*1690*/  ISETP.GE.U32.AND.EX P6, PT, R83, RZ, PT, P6 ;  /* 0x000000ff5300720c */ /* 0x000fe40003fc6160 */
[----:B------:R-:W-:Y:S02]  /*16a0*/  FSEL R24, R24, -INF , !P5 ;  /* 0xff80000018187808 */ /* 0x000fe40006800000 */
[----:B------:R-:W-:Y:S02]  /*16b0*/  ISETP.GT.U32.AND P5, PT, R88, R9, PT ;  /* 0x000000095800720c */ /* 0x000fe40003fa4070 */
[----:B------:R-:W-:Y:S02]  /*16c0*/  FSEL R25, R25, -INF , !P6 ;  /* 0xff80000019197808 */ /* 0x000fe40007000000 */
[----:B------:R-:W-:Y:S02]  /*16d0*/  ISETP.GT.U32.AND.EX P5, PT, R85, RZ, PT, P5 ;  /* 0x000000ff5500720c */ /* 0x000fe40003fa4150 */
[----:B------:R-:W-:-:S02]  /*16e0*/  FSEL R28, R28, -INF , !P4 ;  /* 0xff8000001c1c7808 */ /* 0x000fc40006000000 */
[----:B------:R-:W-:Y:S01]  /*16f0*/  FMNMX R85, R24, R25, !PT ;  /* 0x0000001918557209 */ /* 0x000fe20007800000 */
[----:B------:R-:W-:-:S03]  /*1700*/  FMUL R83, R32, UR9 ;  /* 0x0000000920537c20 */ /* 0x000fc60008400000 */
[----:B------:R-:W-:Y:S01]  /*1710*/  FMNMX R32, R28, R85, !PT ;  /* 0x000000551c207209 */ /* 0x000fe20007800000 */
[----:B------:R-:W-:Y:S01]  /*1720*/  FMUL R85, R33, UR9 ;  /* 0x0000000921557c20 */ /* 0x000fe20008400000 */
[----:B------:R-:W-:Y:S02]  /*1730*/  FSEL R83, R83, -INF , !P2 ;  /* 0xff80000053537808 */ /* 0x000fe40005000000 */
[----:B------:R-:W-:Y:S01]  /*1740*/  FMNMX R32, R29, R32, !PT ;  /* 0x000000201d207209 */ /* 0x000fe20007800000 */
[----:B------:R1:W-:Y:S01]  /*1750*/  STS.U16 [R2+UR10+0x1000], R89 ;  /* 0x0010005902007988 */ /* 0x0003e2000800040a */
[----:B0-----:R-:W-:Y:S02]  /*1760*/  FMNMX R86, R87, R86, !PT ;  /* 0x0000005657567209 */ /* 0x001fe40007800000 */
[----:B------:R-:W-:Y:S02]  /*1770*/  FSEL R85, R85, -INF , !P1 ;  /* 0xff80000055557808 */ /* 0x000fe40004800000 */
[----:B------:R-:W-:Y:S01]  /*1780*/  FMNMX R32, R83, R32, !PT ;  /* 0x0000002053207209 */ /* 0x000fe20007800000 */
[----:B-1----:R-:W-:Y:S01]  /*1790*/  FMUL R89, R36, UR9 ;  /* 0x0000000924597c20 */ /* 0x002fe20008400000 */
[----:B------:R-:W0:Y:S01]  /*17a0*/  SHFL.BFLY PT, R33, R86, 0x1, 0x1f ;  /* 0x0c201f0056217f89 */ /* 0x000e2200000e0000 */
[----:B------:R-:W-:Y:S01]  /*17b0*/  FMUL R87, R37, UR9 ;  /* 0x0000000925577c20 */ /* 0x000fe20008400000 */
[----:B------:R-:W-:-:S02]  /*17c0*/  FMNMX R32, R85, R32, !PT ;  /* 0x0000002055207209 */ /* 0x000fc40007800000 */
[----:B------:R-:W-:Y:S02]  /*17d0*/  FSEL R89, R89, -INF , !P0 ;  /* 0xff80000059597808 */ /* 0x000fe40004000000 */
[----:B------:R-:W-:Y:S02]  /*17e0*/  FSEL R87, R87, -INF , !P5 ;  /* 0xff80000057577808 */ /* 0x000fe40006800000 */
[----:B------:R-:W-:-:S04]  /*17f0*/  FMNMX R32, R89, R32, !PT ;  /* 0x0000002059207209 */ /* 0x000fc80007800000 */
[----:B------:R-:W-:-:S05]  /*1800*/  FMNMX R91, R87, R32, !PT ;  /* 0x00000020575b7209 */ /* 0x000fca0007800000 */
[----:B------:R-:W1:Y:S01]  /*1810*/  SHFL.BFLY PT, R36, R91, 0x2, 0x1f ;  /* 0x0c401f005b247f89 */ /* 0x000e6200000e0000 */
[----:B0-----:R-:W-:-:S04]  /*1820*/  FMNMX R33, R86, R33, !PT ;  /* 0x0000002156217209 */ /* 0x001fc80007800000 */
[----:B------:R-:W-:-:S05]  /*1830*/  FMNMX R33, R33, R72, !PT ;  /* 0x0000004821217209 */ /* 0x000fca0007800000 */
[--C-:B------:R-:W-:Y:S01]  /*1840*/  FADD R27, R27, -R33.reuse ;  /* 0x800000211b1b7221 */ /* 0x100fe20000000000 */
[----:B------:R-:W-:-:S03]  /*1850*/  FADD R38, R38, -R33 ;  /* 0x8000002126267221 */ /* 0x000fc60000000000 */
[----:B------:R-:W-:Y:S01]  /*1860*/  FMUL R32, R27, 1.4426950216293334961 ;  /* 0x3fb8aa3b1b207820 */ /* 0x000fe20000400000 */
[----:B-1----:R-:W-:Y:S01]  /*1870*/  FMNMX R27, R91, R36, !PT ;  /* 0x000000245b1b7209 */ /* 0x002fe20007800000 */
[----:B------:R-:W-:-:S04]  /*1880*/  FMUL R37, R38, 1.4426950216293334961 ;  /* 0x3fb8aa3b26257820 */ /* 0x000fc80000400000 */
[----:B------:R-:W0:Y:S04]  /*1890*/  SHFL.BFLY PT, R38, R27, 0x1, 0x1f ;  /* 0x0c201f001b267f89 */ /* 0x000e2800000e0000 */
[----:B------:R1:W-:Y:S04]  /*18a0*/  STS.U16 [R2+UR10+0x1400], R79 ;  /* 0x0014004f02007988 */ /* 0x0003e8000800040a */
[----:B----4-:R3:W-:Y:S04]  /*18b0*/  STS.U16 [R2+UR10+0x1600], R81 ;  /* 0x0016005102007988 */ /* 0x0107e8000800040a */
[----:B------:R-:W-:Y:S04]  /*18c0*/  STS.U16 [R3+UR10+0x1100], R78 ;  /* 0x0011004e03007988 */ /* 0x000fe8000800040a */
[----:B--2---:R-:W-:Y:S04]  /*18d0*/  STS.U16 [R3+UR10+0x1300], R80 ;  /* 0x0013005003007988 */ /* 0x004fe8000800040a */
[----:B------:R-:W-:Y:S01]  /*18e0*/  STS.U16 [R3+UR10+0x1500], R82 ;  /* 0x0015005203007988 */ /* 0x000fe2000800040a */
[----:B0-----:R-:W-:-:S03]  /*18f0*/  FMNMX R38, R27, R38, !PT ;  /* 0x000000261b267209 */ /* 0x001fc60007800000 */
[----:B------:R-:W-:Y:S01]  /*1900*/  STS.U16 [R3+UR10+0x1700], R84 ;  /* 0x0017005403007988 */ /* 0x000fe2000800040a */
[----:B------:R0:W-:Y:S06]  /*1910*/  MEMBAR.ALL.CTA ;  /* 0x0000000000007992 */ /* 0x0001ec0000008000 */
[----:B0-----:R-:W0:Y:S01]  /*1920*/  FENCE.VIEW.ASYNC.S ;  /* 0x00000000000073c6 */ /* 0x001e220000000000 */
[----:B------:R-:W-:Y:S01]  /*1930*/  FMNMX R38, R38, R77, !PT ;  /* 0x0000004d26267209 */ /* 0x000fe20007800000 */
[----:B------:R-:W-:-:S04]  /*1940*/  FADD R26, R26, -R33 ;  /* 0x800000211a1a7221 */ /* 0x000fc80000000000 */
[--C-:B------:R-:W-:Y:S01]  /*1950*/  FADD R25, R25, -R38.reuse ;  /* 0x8000002619197221 */ /* 0x100fe20000000000 */
[----:B------:R-:W-:Y:S01]  /*1960*/  FADD R24, R24, -R38 ;  /* 0x8000002618187221 */ /* 0x000fe20000000000 */
[----:B------:R-:W-:Y:S01]  /*1970*/  FADD R27, -R33, R72 ;  /* 0x00000048211b7221 */ /* 0x000fe20000000100 */
[----:B------:R-:W-:Y:S01]  /*1980*/  FMUL R26, R26, 1.4426950216293334961 ;  /* 0x3fb8aa3b1a1a7820 */ /* 0x000fe20000400000 */
[----:B------:R-:W-:Y:S01]  /*1990*/  FMUL R25, R25, 1.4426950216293334961 ;  /* 0x3fb8aa3b19197820 */ /* 0x000fe20000400000 */
[----:B------:R-:W-:Y:S01]  /*19a0*/  FMUL R72, R24, 1.4426950216293334961 ;  /* 0x3fb8aa3b18487820 */ /* 0x000fe20000400000 */
[--C-:B------:R-:W-:Y:S01]  /*19b0*/  FADD R24, R83, -R38.reuse ;  /* 0x8000002653187221 */ /* 0x100fe20000000000 */
[--C-:B------:R-:W-:Y:S01]  /*19c0*/  FADD R39, R39, -R33.reuse ;  /* 0x8000002127277221 */ /* 0x100fe20000000000 */
[----:B------:R2:W-:Y:S01]  /*19d0*/  MUFU.EX2 R88, R25 ;  /* 0x0000001900587308 */ /* 0x0005e20000000800 */
[--C-:B------:R-:W-:Y:S01]  /*19e0*/  FADD R34, R34, -R33.reuse ;  /* 0x8000002122227221 */ /* 0x100fe20000000000 */
[--C-:B------:R-:W-:Y:S01]  /*19f0*/  FADD R35, R35, -R33.reuse ;  /* 0x8000002123237221 */ /* 0x100fe20000000000 */
[--C-:B------:R-:W-:Y:S01]  /*1a00*/  FADD R31, R31, -R33.reuse ;  /* 0x800000211f1f7221 */ /* 0x100fe20000000000 */
[----:B------:R-:W-:Y:S01]  /*1a10*/  FADD R30, R30, -R33 ;  /* 0x800000211e1e7221 */ /* 0x000fe20000000000 */
[--C-:B------:R-:W-:Y:S01]  /*1a20*/  FADD R28, R28, -R38.reuse ;  /* 0x800000261c1c7221 */ /* 0x100fe20000000000 */
[----:B------:R-:W-:-:S02]  /*1a30*/  FADD R29, R29, -R38 ;  /* 0x800000261d1d7221 */ /* 0x000fc40000000000 */
[----:B------:R4:W-:Y:S01]  /*1a40*/  MUFU.EX2 R86, R26 ;  /* 0x0000001a00567308 */ /* 0x0009e20000000800 */
[----:B--2---:R-:W-:Y:S01]  /*1a50*/  FADD R25, -R38, R77 ;  /* 0x0000004d26197221 */ /* 0x004fe20000000100 */
[--C-:B------:R-:W-:Y:S01]  /*1a60*/  FADD R89, R89, -R38.reuse ;  /* 0x8000002659597221 */ /* 0x100fe20000000000 */
[--C-:B------:R-:W-:Y:S01]  /*1a70*/  FADD R87, R87, -R38.reuse ;  /* 0x8000002657577221 */ /* 0x100fe20000000000 */
[----:B------:R-:W-:Y:S01]  /*1a80*/  FMUL R36, R39, 1.4426950216293334961 ;  /* 0x3fb8aa3b27247820 */ /* 0x000fe20000400000 */
[----:B------:R-:W-:Y:S01]  /*1a90*/  FMUL R34, R34, 1.4426950216293334961 ;  /* 0x3fb8aa3b22227820 */ /* 0x000fe20000400000 */
[----:B------:R-:W-:Y:S01]  /*1aa0*/  FMUL R35, R35, 1.4426950216293334961 ;  /* 0x3fb8aa3b23237820 */ /* 0x000fe20000400000 */
[----:B----4-:R-:W-:Y:S01]  /*1ab0*/  FMUL R26, R24, 1.4426950216293334961 ;  /* 0x3fb8aa3b181a7820 */ /* 0x010fe20000400000 */
[----:B------:R-:W-:Y:S01]  /*1ac0*/  FADD R24, R85, -R38 ;  /* 0x8000002655187221 */ /* 0x000fe20000000000 */
[----:B------:R-:W-:Y:S01]  /*1ad0*/  FMUL R27, R27, 1.4426950216293334961 ;  /* 0x3fb8aa3b1b1b7820 */ /* 0x000fe20000400000 */
        /* <DEDUP_REMOVED lines=8> */
[----:B------:R-:W2:Y:S08]  /*1b60*/  MUFU.EX2 R93, R27 ;  /* 0x0000001b005d7308 */ /* 0x000eb00000000800 */
[----:B-1----:R-:W1:Y:S08]  /*1b70*/  MUFU.EX2 R79, R25 ;  /* 0x00000019004f7308 */ /* 0x002e700000000800 */
[----:B------:R-:W-:Y:S08]  /*1b80*/  MUFU.EX2 R32, R32 ;  /* 0x0000002000207308 */ /* 0x000ff00000000800 */
[----:B------:R-:W4:Y:S08]  /*1b90*/  MUFU.EX2 R37, R37 ;  /* 0x0000002500257308 */ /* 0x000f300000000800 */
[----:B------:R-:W-:Y:S08]  /*1ba0*/  MUFU.EX2 R36, R36 ;  /* 0x0000002400247308 */ /* 0x000ff00000000800 */
[----:B------:R-:W5:Y:S08]  /*1bb0*/  MUFU.EX2 R39, R31 ;  /* 0x0000001f00277308 */ /* 0x000f700000000800 */
[----:B------:R-:W-:Y:S08]  /*1bc0*/  MUFU.EX2 R34, R34 ;  /* 0x0000002200227308 */ /* 0x000ff00000000800 */
[----:B------:R-:W-:Y:S08]  /*1bd0*/  MUFU.EX2 R35, R35 ;  /* 0x0000002300237308 */ /* 0x000ff00000000800 */
[----:B------:R-:W-:Y:S08]  /*1be0*/  MUFU.EX2 R91, R30 ;  /* 0x0000001e005b7308 */ /* 0x000ff00000000800 */
[----:B------:R-:W3:Y:S08]  /*1bf0*/  MUFU.EX2 R72, R72 ;  /* 0x0000004800487308 */ /* 0x000ef00000000800 */
[----:B------:R-:W-:Y:S08]  /*1c00*/  MUFU.EX2 R90, R28 ;  /* 0x0000001c005a7308 */ /* 0x000ff00000000800 */
[----:B------:R-:W0:Y:S08]  /*1c10*/  MUFU.EX2 R83, R29 ;  /* 0x0000001d00537308 */ /* 0x000e300000000800 */
[----:B------:R-:W-:Y:S08]  /*1c20*/  MUFU.EX2 R85, R26 ;  /* 0x0000001a00557308 */ /* 0x000ff00000000800 */
[----:B------:R3:W0:Y:S08]  /*1c30*/  MUFU.EX2 R92, R24 ;  /* 0x00000018005c7308 */ /* 0x0006300000000800 */
[----:B------:R-:W-:Y:S08]  /*1c40*/  MUFU.EX2 R77, R89 ;  /* 0x00000059004d7308 */ /* 0x000ff00000000800 */
[----:B------:R-:W0:Y:S01]  /*1c50*/  MUFU.EX2 R96, R87 ;  /* 0x0000005700607308 */ /* 0x000e220000000800 */
[-C--:B--2---:R-:W-:Y:S01]  /*1c60*/  FMUL R42, R42, R93.reuse ;  /* 0x0000005d2a2a7220 */ /* 0x084fe20000400000 */
[-C--:B------:R-:W-:Y:S01]  /*1c70*/  FMUL R43, R43, R93.reuse ;  /* 0x0000005d2b2b7220 */ /* 0x080fe20000400000 */
[-C--:B------:R-:W-:Y:S01]  /*1c80*/  FMUL R46, R46, R93.reuse ;  /* 0x0000005d2e2e7220 */ /* 0x080fe20000400000 */
[-C--:B------:R-:W-:Y:S01]  /*1c90*/  FMUL R47, R47, R93.reuse ;  /* 0x0000005d2f2f7220 */ /* 0x080fe20000400000 */
[-C--:B------:R-:W-:Y:S01]  /*1ca0*/  FMUL R50, R50, R93.reuse ;  /* 0x0000005d32327220 */ /* 0x080fe20000400000 */
[-C--:B------:R-:W-:Y:S01]  /*1cb0*/  FMUL R51, R51, R93.reuse ;  /* 0x0000005d33337220 */ /* 0x080fe20000400000 */
[-C--:B------:R-:W-:Y:S01]  /*1cc0*/  FMUL R54, R54, R93.reuse ;  /* 0x0000005d36367220 */ /* 0x080fe20000400000 */
[----:B------:R-:W-:Y:S01]  /*1cd0*/  FMUL R55, R55, R93 ;  /* 0x0000005d37377220 */ /* 0x000fe20000400000 */
[-C--:B-1----:R-:W-:Y:S01]  /*1ce0*/  FMUL R40, R40, R79.reuse ;  /* 0x0000004f28287220 */ /* 0x082fe20000400000 */
[-C--:B------:R-:W-:Y:S01]  /*1cf0*/  FMUL R41, R41, R79.reuse ;  /* 0x0000004f29297220 */ /* 0x080fe20000400000 */
[-C--:B------:R-:W-:Y:S01]  /*1d00*/  FMUL R44, R44, R79.reuse ;  /* 0x0000004f2c2c7220 */ /* 0x080fe20000400000 */
[-C--:B------:R-:W-:Y:S01]  /*1d10*/  FMUL R45, R45, R79.reuse ;  /* 0x0000004f2d2d7220 */ /* 0x080fe20000400000 */
[-C--:B------:R-:W-:Y:S01]  /*1d20*/  FMUL R48, R48, R79.reuse ;  /* 0x0000004f30307220 */ /* 0x080fe20000400000 */
[-C--:B------:R-:W-:Y:S01]  /*1d30*/  FMUL R49, R49, R79.reuse ;  /* 0x0000004f31317220 */ /* 0x080fe20000400000 */
[-C--:B------:R-:W-:Y:S01]  /*1d40*/  FMUL R52, R52, R79.reuse ;  /* 0x0000004f34347220 */ /* 0x080fe20000400000 */
[----:B------:R-:W-:Y:S01]  /*1d50*/  FMUL R53, R53, R79 ;  /* 0x0000004f35357220 */ /* 0x000fe20000400000 */
[----:B----4-:R-:W-:-:S02]  /*1d60*/  F2FP.F16.F32.PACK_AB R25, R37, R32 ;  /* 0x000000202519723e */ /* 0x010fc400000000ff */
[----:B-----5:R-:W-:Y:S02]  /*1d70*/  F2FP.F16.F32.PACK_AB R27, R39, R36 ;  /* 0x00000024271b723e */ /* 0x020fe400000000ff */
[----:B---3--:R-:W-:Y:S02]  /*1d80*/  F2FP.F16.F32.PACK_AB R24, R88, R72 ;  /* 0x000000485818723e */ /* 0x008fe400000000ff */
[----:B0-----:R-:W-:Y:S02]  /*1d90*/  F2FP.F16.F32.PACK_AB R26, R83, R90 ;  /* 0x0000005a531a723e */ /* 0x001fe400000000ff */
[----:B------:R-:W-:Y:S02]  /*1da0*/  F2FP.F16.F32.PACK_AB R28, R92, R85 ;  /* 0x000000555c1c723e */ /* 0x000fe400000000ff */
[----:B------:R-:W-:Y:S02]  /*1db0*/  F2FP.F16.F32.PACK_AB R29, R35, R34 ;  /* 0x00000022231d723e */ /* 0x000fe400000000ff */
[----:B------:R-:W-:-:S02]  /*1dc0*/  F2FP.F16.F32.PACK_AB R30, R96, R77 ;  /* 0x0000004d601e723e */ /* 0x000fc400000000ff */
[----:B------:R-:W-:Y:S01]  /*1dd0*/  F2FP.F16.F32.PACK_AB R31, R91, R86 ;  /* 0x000000565b1f723e */ /* 0x000fe200000000ff */
[----:B------:R-:W-:Y:S01]  /*1de0*/  BAR.SYNC.DEFER_BLOCKING 0x0 ;  /* 0x0000000000007b1d */ /* 0x000fe20000010000 */
[----:B------:R-:W-:-:S05]  /*1df0*/  FADD R81, R32, R37 ;  /* 0x0000002520517221 */ /* 0x000fca0000000000 */
[----:B------:R-:W-:-:S06]  /*1e00*/  WARPGROUP.ARRIVE ;  /* 0x00000000000079c5 */ /* 0x000fcc0000000000 */
[----:B------:R-:W-:Y:S01]  /*1e10*/  HGMMA.64x32x16.F32 R40, R24, gdesc[UR20], R40 ;  /* 0x0060001418287df0 */ /* 0x000fe20008700828 */
[----:B------:R-:W-:Y:S01]  /*1e20*/  FADD R37, R72, R88 ;  /* 0x0000005848257221 */ /* 0x000fe20000000000 */
[----:B------:R-:W-:-:S03]  /*1e30*/  FADD R36, R36, R81 ;  /* 0x0000005124247221 */ /* 0x000fc60000000000 */
        /* <DEDUP_REMOVED lines=10> */
[----:B------:R-:W-:Y:S02]  /*1ee0*/  FADD R77, R96, R77 ;  /* 0x0000004d604d7221 */ /* 0x000fe40000000000 */
[----:B------:R-:W0:Y:S04]  /*1ef0*/  SHFL.BFLY PT, R35, R86, 0x2, 0x1f ;  /* 0x0c401f0056237f89 */ /* 0x000e2800000e0000 */
[----:B------:R-:W1:Y:S01]  /*1f00*/  SHFL.BFLY PT, R32, R77, 0x2, 0x1f ;  /* 0x0c401f004d207f89 */ /* 0x000e6200000e0000 */
[----:B------:R-:W-:Y:S01]  /*1f10*/  HGMMA.64x32x16.F32 R40, R28, gdesc[UR12], R40, gsb0 ;  /* 0x0060000c1c287df0 */ /* 0x000fe20008000828 */
[----:B0-----:R-:W-:Y:S01]  /*1f20*/  FADD R36, R86, R35 ;  /* 0x0000002356247221 */ /* 0x001fe20000000000 */
[----:B------:R-:W-:Y:S01]  /*1f30*/  UIADD3 UR4, UP0, UR4, 0x20, URZ ;  /* 0x0000002004047890 */ /* 0x000fe2000ff1e03f */
[----:B-1----:R-:W-:-:S03]  /*1f40*/  FADD R32, R77, R32 ;  /* 0x000000204d207221 */ /* 0x002fc60000000000 */
[----:B------:R-:W0:Y:S01]  /*1f50*/  SHFL.BFLY PT, R37, R36, 0x1, 0x1f ;  /* 0x0c201f0024257f89 */ /* 0x000e2200000e0000 */
[----:B------:R-:W-:-:S03]  /*1f60*/  UIADD3.X UR5, URZ, UR5, URZ, UP0, !UPT ;  /* 0x000000053f057290 */ /* 0x000fc600087fe43f */
[----:B------:R-:W1:Y:S01]  /*1f70*/  SHFL.BFLY PT, R35, R32, 0x1, 0x1f ;  /* 0x0c201f0020237f89 */ /* 0x000e6200000e0000 */
[----:B------:R-:W-:Y:S02]  /*1f80*/  ISETP.LE.U32.AND P0, PT, R4, UR4, PT ;  /* 0x0000000404007c0c */ /* 0x000fe4000bf03070 */
[----:B------:R-:W-:-:S05]  /*1f90*/  IMAD.U32 R39, RZ, RZ, UR5 ;  /* 0x00000005ff277e24 */ /* 0x000fca000f8e00ff */
[----:B------:R-:W-:Y:S01]  /*1fa0*/  ISETP.GE.U32.AND.EX P0, PT, R39, RZ, PT, P0 ;  /* 0x000000ff2700720c */ /* 0x000fe20003f06100 */
[----:B------:R-:W-:Y:S02]  /*1fb0*/  IMAD R6, R73, 0x20, R6 ;  /* 0x0000002049067824 */ /* 0x000fe400078e0206 */
[----:B------:R-:W-:Y:S02]  /*1fc0*/  IMAD R8, R75, 0x20, R8 ;  /* 0x000000204b087824 */ /* 0x000fe400078e0208 */
[----:B------:R-:W-:Y:S02]  /*1fd0*/  IMAD.MOV.U32 R77, RZ, RZ, R38 ;  /* 0x000000ffff4d7224 */ /* 0x000fe400078e0026 */
[----:B0-----:R-:W-:Y:S01]  /*1fe0*/  FADD R72, R36, R37 ;  /* 0x0000002524487221 */ /* 0x001fe20000000000 */
[----:B-1----:R-:W-:-:S03]  /*1ff0*/  FADD R34, R32, R35 ;  /* 0x0000002320227221 */ /* 0x002fc60000000000 */
[----:B------:R-:W-:Y:S01]  /*2000*/  FFMA R74, R93, R74, R72 ;  /* 0x0000004a5d4a7223 */ /* 0x000fe20000000048 */
[----:B------:R-:W-:Y:S01]  /*2010*/  MOV R72, R33 ;  /* 0x0000002100487202 */ /* 0x000fe20000000f00 */
[----:B------:R-:W-:Y:S01]  /*2020*/  FFMA R76, R79, R76, R34 ;  /* 0x0000004c4f4c7223 */ /* 0x000fe20000000022 */
[----:B------:R-:W-:Y:S02]  /*2030*/  WARPGROUP.DEPBAR.LE gsb0, 0x0 ;  /* 0x00008000000079c5 */ /* 0x000fe40000010000 */
[----:B------:R-:W-:Y:S05]  /*2040*/  @!P0 BRA `(.L_x_1) ;  /* 0xffffffec00a88947 */ /* 0x000fea000383ffff */
.L_x_0:
[----:B------:R-:W0:Y:S01]  /*2050*/  S2R R2, SR_TID.X ;  /* 0x0000000000027919 */ /* 0x000e220000002100 */
[----:B------:R-:W-:Y:S01]  /*2060*/  FMUL R5, R46, 0.25 ;  /* 0x3e8000002e057820 */ /* 0x000fe20000400000 */
[----:B------:R-:W-:Y:S01]  /*2070*/  FSETP.GT.AND P0, PT, |R74|, 8.50705917302346158658e+37, PT ;  /* 0x7e8000004a00780b */ /* 0x000fe20003f04200 */
[----:B------:R-:W-:Y:S01]  /*2080*/  FMUL R4, R55, 0.25 ;  /* 0x3e80000037047820 */ /* 0x000fe20000400000 */
[----:B------:R-:W-:Y:S01]  /*2090*/  FMUL R6, R47, 0.25 ;  /* 0x3e8000002f067820 */ /* 0x000fe20000400000 */
[----:B------:R-:W-:Y:S01]  /*20a0*/  FMUL R3, R54, 0.25 ;  /* 0x3e80000036037820 */ /* 0x000fe20000400000 */
[----:B------:R-:W-:Y:S01]  /*20b0*/  FSEL R23, R5, R46, P0 ;  /* 0x0000002e05177208 */ /* 0x000fe20000000000 */
[----:B------:R-:W-:Y:S01]  /*20c0*/  FMUL R5, R42, 0.25 ;  /* 0x3e8000002a057820 */ /* 0x000fe20000400000 */
[----:B------:R-:W-:Y:S01]  /*20d0*/  FSEL R19, R4, R55, P0 ;  /* 0x0000003704137208 */ /* 0x000fe20000000000 */
[----:B------:R-:W-:Y:S01]  /*20e0*/  FMUL R4, R51, 0.25 ;  /* 0x3e80000033047820 */ /* 0x000fe20000400000 */
[----:B------:R-:W-:Y:S01]  /*20f0*/  FSETP.GT.AND P1, PT, |R76|, 8.50705917302346158658e+37, PT ;  /* 0x7e8000004c00780b */ /* 0x000fe20003f24200 */
[----:B------:R-:W-:Y:S01]  /*2100*/  FMUL R15, R74, 8388608 ;  /* 0x4b0000004a0f7820 */ /* 0x000fe20000400000 */
[----:B------:R-:W-:Y:S01]  /*2110*/  FSEL R27, R5, R42, P0 ;  /* 0x0000002a051b7208 */ /* 0x000fe20000000000 */
[----:B------:R-:W-:Y:S01]  /*2120*/  FMUL R5, R48, 0.25 ;  /* 0x3e80000030057820 */ /* 0x000fe20000400000 */
[----:B------:R-:W-:Y:S01]  /*2130*/  FSEL R47, R6, R47, P0 ;  /* 0x0000002f062f7208 */ /* 0x000fe20000000000 */
[----:B------:R-:W-:Y:S01]  /*2140*/  FMUL R6, R49, 0.25 ;  /* 0x3e80000031067820 */ /* 0x000fe20000400000 */
[----:B------:R-:W-:Y:S01]  /*2150*/  FSEL R17, R3, R54, P0 ;  /* 0x0000003603117208 */ /* 0x000fe20000000000 */
[----:B------:R-:W-:Y:S01]  /*2160*/  FMUL R3, R50, 0.25 ;  /* 0x3e80000032037820 */ /* 0x000fe20000400000 */
[----:B------:R-:W-:Y:S01]  /*2170*/  FSEL R51, R4, R51, P0 ;  /* 0x0000003304337208 */ /* 0x000fe20000000000 */
[----:B------:R-:W-:Y:S01]  /*2180*/  FMUL R4, R43, 0.25 ;  /* 0x3e8000002b047820 */ /* 0x000fe20000400000 */
[----:B------:R-:W-:Y:S01]  /*2190*/  FSEL R48, R5, R48, P1 ;  /* 0x0000003005307208 */ /* 0x000fe20000800000 */
        /* <DEDUP_REMOVED lines=8> */
[----:B------:R-:W1:Y:S01]  /*2220*/  LDC R11, c[0x0][0x278] ;  /* 0x00009e00ff0b7b82 */ /* 0x000e620000000800 */
[----:B------:R-:W-:Y:S01]  /*2230*/  FSEL R52, R3, R52, P1 ;  /* 0x0000003403347208 */ /* 0x000fe20000800000 */
[----:B------:R-:W-:Y:S01]  /*2240*/  FMUL R3, R44, 0.25 ;  /* 0x3e8000002c037820 */ /* 0x000fe20000400000 */
[----:B0-----:R-:W-:Y:S01]  /*2250*/  LOP3.LUT R5, R2, 0x7, RZ, 0xc0, !PT ;  /* 0x0000000702057812 */ /* 0x001fe200078ec0ff */
[----:B------:R-:W-:Y:S01]  /*2260*/  ULDC.64 UR4, c[0x0][0x270] ;  /* 0x00009c0000047ab9 */ /* 0x000fe20000000a00 */
[----:B------:R-:W-:Y:S01]  /*2270*/  FSEL R53, R4, R53, P1 ;  /* 0x0000003504357208 */ /* 0x000fe20000800000 */
[----:B------:R-:W-:Y:S01]  /*2280*/  FMUL R4, R45, 0.25 ;  /* 0x3e8000002d047820 */ /* 0x000fe20000400000 */
[----:B------:R-:W-:Y:S01]  /*2290*/  LEA R7, R5, UR10, 0x4 ;  /* 0x0000000a05077c11 */ /* 0x000fe2000f8e20ff */
[----:B------:R-:W-:Y:S01]  /*22a0*/  UIMAD UR4, UR11, UR4, URZ ;  /* 0x000000040b0472a4 */ /* 0x000fe2000f8e023f */
[----:B------:R-:W-:-:S02]  /*22b0*/  FSETP.GEU.AND P3, PT, R74, 1.175494350822287508e-38, PT ;  /* 0x008000004a00780b */ /* 0x000fc40003f6e000 */
[----:B------:R-:W-:Y:S01]  /*22c0*/  FSETP.GEU.AND P2, PT, R76, 1.175494350822287508e-38, PT ;  /* 0x008000004c00780b */ /* 0x000fe20003f4e000 */
[----:B------:R-:W-:Y:S01]  /*22d0*/  IMAD R6, R5, -0x8, R7 ;  /* 0xfffffff805067824 */ /* 0x000fe200078e0207 */
[----:B------:R-:W-:Y:S01]  /*22e0*/  FSEL R45, R4, R45, P1 ;  /* 0x0000002d042d7208 */ /* 0x000fe20000800000 */
[C---:B------:R-:W-:Y:S01]  /*22f0*/  IMAD.SHL.U32 R5, R2.reuse, 0x4, RZ ;  /* 0x0000000402057824 */ /* 0x040fe200078e00ff */
[----:B------:R-:W-:Y:S01]  /*2300*/  FSEL R44, R3, R44, P1 ;  /* 0x0000002c032c7208 */ /* 0x000fe20000800000 */
[----:B------:R-:W-:Y:S02]  /*2310*/  IMAD.SHL.U32 R4, R2, 0x8, RZ ;  /* 0x0000000802047824 */ /* 0x000fe400078e00ff */
[----:B------:R-:W-:Y:S01]  /*2320*/  FMUL R3, R40, 0.25 ;  /* 0x3e80000028037820 */ /* 0x000fe20000400000 */
[----:B------:R-:W-:Y:S02]  /*2330*/  FSEL R15, R15, R74, !P3 ;  /* 0x0000004a0f0f7208 */ /* 0x000fe40005800000 */
[----:B------:R-:W-:-:S02]  /*2340*/  LOP3.LUT R5, R5, 0xc0, RZ, 0xc0, !PT ;  /* 0x000000c005057812 */ /* 0x000fc400078ec0ff */
[----:B------:R-:W-:Y:S02]  /*2350*/  LOP3.LUT R8, R2, 0x8, RZ, 0xc0, !PT ;  /* 0x0000000802087812 */ /* 0x000fe400078ec0ff */
[----:B------:R-:W-:Y:S01]  /*2360*/  FSEL R13, R13, R76, !P2 ;  /* 0x0000004c0d0d7208 */ /* 0x000fe20005000000 */
[----:B------:R-:W-:Y:S01]  /*2370*/  IMAD.IADD R9, R5, 0x1, R6 ;  /* 0x0000000105097824 */ /* 0x000fe200078e0206 */
[----:B------:R-:W-:Y:S01]  /*2380*/  LOP3.LUT R4, R4, 0x380, RZ, 0xc0, !PT ;  /* 0x0000038004047812 */ /* 0x000fe200078ec0ff */
[----:B------:R-:W-:Y:S01]  /*2390*/  VIADD R5, R15, 0xc0cafb0d ;  /* 0xc0cafb0d0f057836 */ /* 0x000fe20000000000 */
[----:B------:R-:W-:Y:S01]  /*23a0*/  FSEL R31, R3, R40, P1 ;  /* 0x00000028031f7208 */ /* 0x000fe20000800000 */
[----:B------:R-:W-:Y:S01]  /*23b0*/  IMAD R7, R8, 0x80, R7 ;  /* 0x0000008008077824 */ /* 0x000fe200078e0207 */
[----:B------:R-:W-:Y:S01]  /*23c0*/  FSEL R6, RZ, -23, P3 ;  /* 0xc1b80000ff067808 */ /* 0x000fe20001800000 */
[----:B------:R-:W-:Y:S01]  /*23d0*/  VIADD R3, R13, 0xc0cafb0d ;  /* 0xc0cafb0d0d037836 */ /* 0x000fe20000000000 */
[----:B------:R-:W-:Y:S01]  /*23e0*/  LOP3.LUT R12, R5, 0xff800000, RZ, 0xc0, !PT ;  /* 0xff800000050c7812 */ /* 0x000fe200078ec0ff */
[----:B------:R-:W-:Y:S01]  /*23f0*/  IMAD.IADD R10, R4, 0x1, R7 ;  /* 0x00000001040a7824 */ /* 0x000fe200078e0207 */
[----:B------:R-:W-:-:S02]  /*2400*/  FSEL R16, RZ, -23, P2 ;  /* 0xc1b80000ff107808 */ /* 0x000fc40001000000 */
[----:B------:R-:W-:Y:S02]  /*2410*/  LOP3.LUT R4, R3, 0xff800000, RZ, 0xc0, !PT ;  /* 0xff80000003047812 */ /* 0x000fe400078ec0ff */
[----:B------:R-:W-:Y:S02]  /*2420*/  I2FP.F32.S32 R7, R12 ;  /* 0x0000000c00077245 */ /* 0x000fe40000201400 */
[----:B------:R-:W-:Y:S01]  /*2430*/  I2FP.F32.S32 R5, R4 ;  /* 0x0000000400057245 */ /* 0x000fe20000201400 */
[----:B------:R-:W-:Y:S01]  /*2440*/  IMAD.IADD R4, R13, 0x1, -R4 ;  /* 0x000000010d047824 */ /* 0x000fe200078e0a04 */
[----:B------:R-:W-:Y:S01]  /*2450*/  IADD3 R12, R15, -R12, RZ ;  /* 0x8000000c0f0c7210 */ /* 0x000fe20007ffe0ff */
[----:B------:R-:W-:Y:S01]  /*2460*/  FFMA.FTZ R25, R7, 1.1920928955078125e-07, R6 ;  /* 0x3400000007197823 */ /* 0x000fe20000010006 */
[----:B------:R-:W-:Y:S02]  /*2470*/  IMAD.MOV.U32 R7, RZ, RZ, 0x3dc6b27f ;  /* 0x3dc6b27fff077424 */ /* 0x000fe400078e00ff */
[----:B------:R-:W-:Y:S01]  /*2480*/  FADD R4, R4, -1 ;  /* 0xbf80000004047421 */ /* 0x000fe20000000000 */
[----:B------:R-:W-:Y:S01]  /*2490*/  FFMA.FTZ R16, R5, 1.1920928955078125e-07, R16 ;  /* 0x3400000005107823 */ /* 0x000fe20000010010 */
[----:B------:R-:W-:Y:S01]  /*24a0*/  BAR.SYNC.DEFER_BLOCKING 0x0 ;  /* 0x0000000000007b1d */ /* 0x000fe20000010000 */
[----:B------:R-:W-:Y:S01]  /*24b0*/  FSETP.GEU.AND P4, PT, |R74|, 1.175494350822287508e-38, PT ;  /* 0x008000004a00780b */ /* 0x000fe20003f8e200 */
[----:B------:R-:W-:Y:S01]  /*24c0*/  FFMA.FTZ R5, R4, R7, -0.16845393180847167969 ;  /* 0xbe2c7f3004057423 */ /* 0x000fe20000010007 */
[----:B------:R-:W-:Y:S01]  /*24d0*/  @P0 FMUL R74, R74, 0.25 ;  /* 0x3e8000004a4a0820 */ /* 0x000fe20000400000 */
[----:B------:R-:W-:Y:S01]  /*24e0*/  FSETP.GEU.AND P0, PT, |R76|, 1.175494350822287508e-38, PT ;  /* 0x008000004c00780b */ /* 0x000fe20003f0e200 */
[----:B------:R-:W-:Y:S01]  /*24f0*/  FADD R24, R12, -1 ;  /* 0xbf8000000c187421 */ /* 0x000fe20000000000 */
[----:B------:R-:W-:Y:S01]  /*2500*/  FFMA.FTZ R5, R4, R5, 0.1716887056827545166 ;  /* 0x3e2fcf2a04057423 */ /* 0x000fe20000010005 */
[----:B------:R-:W-:Y:S01]  /*2510*/  SHF.R.U32.HI R14, RZ, 0x6, R2 ;  /* 0x00000006ff0e7819 */ /* 0x000fe20000011602 */
[----:B------:R-:W-:Y:S01]  /*2520*/  @P1 FMUL R76, R76, 0.25 ;  /* 0x3e8000004c4c1820 */ /* 0x000fe20000400000 */
[----:B------:R-:W-:Y:S01]  /*2530*/  FFMA.FTZ R7, R24, R7, -0.16845393180847167969 ;  /* 0xbe2c7f3018077423 */ /* 0x000fe20000010007 */
[----:B------:R-:W-:Y:S01]  /*2540*/  FFMA.FTZ R5, R4, R5, -0.17900948226451873779 ;  /* 0xbe374e4304057423 */ /* 0x000fe20000010005 */
[----:B------:R-:W-:-:S02]  /*2550*/  SGXT.U32 R14, R14, 0x1 ;  /* 0x000000010e0e781a */ /* 0x000fc40000000000 */
[----:B------:R-:W-:Y:S01]  /*2560*/  FFMA.FTZ R7, R24, R7, 0.1716887056827545166 ;  /* 0x3e2fcf2a18077423 */ /* 0x000fe20000010007 */
[----:B------:R-:W-:Y:S01]  /*2570*/  FFMA.FTZ R5, R4, R5, 0.20512372255325317383 ;  /* 0x3e520bf404057423 */ /* 0x000fe20000010005 */
[----:B------:R-:W-:Y:S01]  /*2580*/  @!P4 FMUL R74, R74, 16777216 ;  /* 0x4b8000004a4ac820 */ /* 0x000fe20000400000 */
[----:B------:R-:W-:Y:S01]  /*2590*/  LEA.HI R3, R8, R9, RZ, 0x1f ;  /* 0x0000000908037211 */ /* 0x000fe200078ff8ff */
[----:B------:R-:W-:Y:S01]  /*25a0*/  FFMA.FTZ R7, R24, R7, -0.17900948226451873779 ;  /* 0xbe374e4318077423 */ /* 0x000fe20000010007 */
[----:B------:R-:W-:Y:S01]  /*25b0*/  FFMA.FTZ R5, R4, R5, -0.24046532809734344482 ;  /* 0xbe763c8b04057423 */ /* 0x000fe20000010005 */
[----:B------:R-:W-:Y:S01]  /*25c0*/  @!P0 FMUL R76, R76, 16777216 ;  /* 0x4b8000004c4c8820 */ /* 0x000fe20000400000 */
[----:B-1----:R-:W-:Y:S02]  /*25d0*/  IMAD R8, R14, R11, RZ ;  /* 0x0000000b0e087224 */ /* 0x002fe400078e02ff */
[----:B------:R-:W-:Y:S01]  /*25e0*/  FFMA.FTZ R7, R24, R7, 0.20512372255325317383 ;  /* 0x3e520bf418077423 */ /* 0x000fe20000010007 */
[----:B------:R-:W-:Y:S01]  /*25f0*/  FFMA.FTZ R5, R4, R5, 0.28857114911079406738 ;  /* 0x3e93bf9904057423 */ /* 0x000fe20000010005 */
[----:B------:R-:W0:Y:S01]  /*2600*/  MUFU.RCP R6, R76 ;  /* 0x0000004c00067308 */ /* 0x000e220000001000 */
[----:B------:R-:W-:Y:S01]  /*2610*/  @!P0 FMUL R53, R53, 16777216 ;  /* 0x4b80000035358820 */ /* 0x000fe20000400000 */
[----:B------:R-:W-:Y:S01]  /*2620*/  FFMA.FTZ R7, R24, R7, -0.24046532809734344482 ;  /* 0xbe763c8b18077423 */ /* 0x000fe20000010007 */
[----:B------:R-:W-:Y:S01]  /*2630*/  FFMA.FTZ R5, R4, R5, -0.36067417263984680176 ;  /* 0xbeb8aa4904057423 */ /* 0x000fe20000010005 */
[----:B------:R-:W-:Y:S01]  /*2640*/  @!P0 FMUL R52, R52, 16777216 ;  /* 0x4b80000034348820 */ /* 0x000fe20000400000 */
[----:B------:R-:W-:Y:S01]  /*2650*/  @!P0 FMUL R49, R49, 16777216 ;  /* 0x4b80000031318820 */ /* 0x000fe20000400000 */
[----:B------:R-:W-:Y:S01]  /*2660*/  FFMA.FTZ R7, R24, R7, 0.28857114911079406738 ;  /* 0x3e93bf9918077423 */ /* 0x000fe20000010007 */
[----:B------:R-:W-:Y:S01]  /*2670*/  FFMA.FTZ R5, R4, R5, 0.48089820146560668945 ;  /* 0x3ef6384a04057423 */ /* 0x000fe20000010005 */
[----:B------:R-:W1:Y:S01]  /*2680*/  MUFU.RCP R14, R74 ;  /* 0x0000004a000e7308 */ /* 0x000e620000001000 */
[----:B------:R-:W-:Y:S01]  /*2690*/  @!P0 FMUL R48, R48, 16777216 ;  /* 0x4b80000030308820 */ /* 0x000fe20000400000 */
[----:B------:R-:W-:Y:S01]  /*26a0*/  FFMA.FTZ R7, R24, R7, -0.36067417263984680176 ;  /* 0xbeb8aa4918077423 */ /* 0x000fe20000010007 */
[----:B------:R-:W-:Y:S01]  /*26b0*/  FFMA.FTZ R5, R4, R5, -0.72134751081466674805 ;  /* 0xbf38aa3b04057423 */ /* 0x000fe20000010005 */
[----:B------:R-:W-:Y:S01]  /*26c0*/  @!P0 FMUL R45, R45, 16777216 ;  /* 0x4b8000002d2d8820 */ /* 0x000fe20000400000 */
[----:B------:R-:W-:Y:S01]  /*26d0*/  @!P0 FMUL R44, R44, 16777216 ;  /* 0x4b8000002c2c8820 */ /* 0x000fe20000400000 */
[----:B------:R-:W-:Y:S01]  /*26e0*/  @!P0 FMUL R31, R31, 16777216 ;  /* 0x4b8000001f1f8820 */ /* 0x000fe20000400000 */
[----:B------:R-:W-:Y:S01]  /*26f0*/  @!P0 FMUL R41, R41, 16777216 ;  /* 0x4b80000029298820 */ /* 0x000fe20000400000 */
[----:B------:R-:W-:Y:S01]  /*2700*/  FMUL R5, R4, R5 ;  /* 0x0000000504057220 */ /* 0x000fe20000400000 */
[----:B------:R-:W-:Y:S01]  /*2710*/  @!P4 FMUL R47, R47, 16777216 ;  /* 0x4b8000002f2fc820 */ /* 0x000fe20000400000 */
[----:B------:R-:W-:Y:S01]  /*2720*/  @!P4 FMUL R23, R23, 16777216 ;  /* 0x4b8000001717c820 */ /* 0x000fe20000400000 */
[----:B------:R-:W-:Y:S01]  /*2730*/  @!P4 FMUL R43, R43, 16777216 ;  /* 0x4b8000002b2bc820 */ /* 0x000fe20000400000 */
[----:B------:R-:W-:Y:S01]  /*2740*/  @!P4 FMUL R27, R27, 16777216 ;  /* 0x4b8000001b1bc820 */ /* 0x000fe20000400000 */
[----:B------:R-:W-:Y:S01]  /*2750*/  FFMA.FTZ R7, R24, R7, 0.48089820146560668945 ;  /* 0x3ef6384a18077423 */ /* 0x000fe20000010007 */
[----:B------:R-:W-:Y:S01]  /*2760*/  @!P4 FMUL R17, R17, 16777216 ;  /* 0x4b8000001111c820 */ /* 0x000fe20000400000 */
[C---:B0-----:R-:W-:Y:S01]  /*2770*/  FMUL R53, R6.reuse, R53 ;  /* 0x0000003506357220 */ /* 0x041fe20000400000 */
[C---:B------:R-:W-:Y:S01]  /*2780*/  FMUL R52, R6.reuse, R52 ;  /* 0x0000003406347220 */ /* 0x040fe20000400000 */
[C---:B------:R-:W-:Y:S01]  /*2790*/  FMUL R28, R6.reuse, R49 ;  /* 0x00000031061c7220 */ /* 0x040fe20000400000 */
[C---:B------:R-:W-:Y:S01]  /*27a0*/  FMUL R29, R6.reuse, R48 ;  /* 0x00000030061d7220 */ /* 0x040fe20000400000 */
[C---:B------:R-:W-:Y:S01]  /*27b0*/  FMUL R45, R6.reuse, R45 ;  /* 0x0000002d062d7220 */ /* 0x040fe20000400000 */
[C---:B------:R-:W-:Y:S01]  /*27c0*/  FMUL R44, R6.reuse, R44 ;  /* 0x0000002c062c7220 */ /* 0x040fe20000400000 */
[----:B------:R-:W-:Y:S01]  /*27d0*/  FMUL R31, R6, R31 ;  /* 0x0000001f061f7220 */ /* 0x000fe20000400000 */
[----:B------:R-:W-:Y:S01]  /*27e0*/  FMUL R5, R4, R5 ;  /* 0x0000000504057220 */ /* 0x000fe20000400000 */
[----:B------:R-:W-:Y:S01]  /*27f0*/  FMUL R6, R6, R41 ;  /* 0x0000002906067220 */ /* 0x000fe20000400000 */
[C---:B-1----:R-:W-:Y:S01]  /*2800*/  FMUL R47, R14.reuse, R47 ;  /* 0x0000002f0e2f7220 */ /* 0x042fe20000400000 */
[C---:B------:R-:W-:Y:S01]  /*2810*/  FMUL R22, R14.reuse, R23 ;  /* 0x000000170e167220 */ /* 0x040fe20000400000 */
[C---:B------:R-:W-:Y:S01]  /*2820*/  FMUL R26, R14.reuse, R43 ;  /* 0x0000002b0e1a7220 */ /* 0x040fe20000400000 */
[----:B------:R-:W-:Y:S01]  /*2830*/  FMUL R27, R14, R27 ;  /* 0x0000001b0e1b7220 */ /* 0x000fe20000400000 */
[----:B------:R-:W-:Y:S01]  /*2840*/  FFMA.FTZ R7, R24, R7, -0.72134751081466674805 ;  /* 0xbf38aa3b18077423 */ /* 0x000fe20000010007 */
[----:B------:R-:W-:Y:S01]  /*2850*/  FMUL R18, R14, R17 ;  /* 0x000000110e127220 */ /* 0x000fe20000400000 */
[----:B------:R-:W-:Y:S01]  /*2860*/  FFMA.FTZ R17, R4, 1.4426950216293334961, R5 ;  /* 0x3fb8aa3b04117823 */ /* 0x000fe20000010005 */
[----:B------:R-:W-:Y:S01]  /*2870*/  F2FP.F16.F32.PACK_AB R5, R45, R6 ;  /* 0x000000062d05723e */ /* 0x000fe200000000ff */
[----:B------:R-:W-:Y:S01]  /*2880*/  FMUL R23, R24, R7 ;  /* 0x0000000718177220 */ /* 0x000fe20000400000 */
[----:B------:R-:W-:Y:S01]  /*2890*/  F2FP.F16.F32.PACK_AB R4, R44, R31 ;  /* 0x0000001f2c04723e */ /* 0x000fe200000000ff */
[----:B------:R-:W-:Y:S01]  /*28a0*/  @!P4 FMUL R19, R19, 16777216 ;  /* 0x4b8000001313c820 */ /* 0x000fe20000400000 */
[----:B------:R-:W-:Y:S01]  /*28b0*/  F2FP.F16.F32.PACK_AB R6, R22, R27 ;  /* 0x0000001b1606723e */ /* 0x000fe200000000ff */
[C---:B------:R-:W-:Y:S01]  /*28c0*/  FMUL R27, R24.reuse, R23 ;  /* 0x00000017181b7220 */ /* 0x040fe20000400000 */
[----:B------:R-:W-:Y:S01]  /*28d0*/  F2FP.F16.F32.PACK_AB R7, R47, R26 ;  /* 0x0000001a2f07723e */ /* 0x000fe200000000ff */
[----:B------:R-:W0:Y:S01]  /*28e0*/  LDC.64 R22, c[0x0][0x228] ;  /* 0x00008a00ff167b82 */ /* 0x000e220000000a00 */
[----:B------:R-:W-:Y:S01]  /*28f0*/  ISETP.GE.U32.AND P2, PT, R15, 0x7f800000, PT ;  /* 0x7f8000000f00780c */ /* 0x000fe20003f46070 */
[----:B------:R-:W-:Y:S01]  /*2900*/  FFMA.FTZ R26, R24, 1.4426950216293334961, R27 ;  /* 0x3fb8aa3b181a7823 */ /* 0x000fe2000001001b */
[----:B------:R-:W-:Y:S01]  /*2910*/  @!P4 FMUL R51, R51, 16777216 ;  /* 0x4b8000003333c820 */ /* 0x000fe20000400000 */
[----:B------:R1:W-:Y:S01]  /*2920*/  STSM.16.M88.4 [R10], R4 ;  /* 0x000000040a007844 */ /* 0x0003e20000000200 */
[----:B------:R-:W-:Y:S01]  /*2930*/  @!P4 FMUL R21, R21, 16777216 ;  /* 0x4b8000001515c820 */ /* 0x000fe20000400000 */
[----:B------:R-:W-:Y:S01]  /*2940*/  FADD R25, R25, R26 ;  /* 0x0000001a19197221 */ /* 0x000fe20000000000 */
[----:B------:R-:W-:Y:S01]  /*2950*/  IMAD R26, R0, UR5, RZ ;  /* 0x00000005001a7c24 */ /* 0x000fe2000f8e02ff */
[----:B------:R-:W-:Y:S01]  /*2960*/  USHF.L.U32 UR5, UR4, 0x1, URZ ;  /* 0x0000000104057899 */ /* 0x000fe2000800063f */
[----:B------:R-:W-:-:S02]  /*2970*/  IMAD R9, R11, 0x2, R8 ;  /* 0x000000020b097824 */ /* 0x000fc400078e0208 */
[C---:B------:R-:W-:Y:S01]  /*2980*/  FMUL R19, R14.reuse, R19 ;  /* 0x000000130e137220 */ /* 0x040fe20000400000 */
[C---:B------:R-:W-:Y:S01]  /*2990*/  FMUL R20, R14.reuse, R51 ;  /* 0x000000330e147220 */ /* 0x040fe20000400000 */
[----:B------:R-:W-:Y:S01]  /*29a0*/  FMUL R21, R14, R21 ;  /* 0x000000150e157220 */ /* 0x000fe20000400000 */
[----:B------:R-:W-:Y:S01]  /*29b0*/  IMAD R14, R11, 0x2, R9 ;  /* 0x000000020b0e7824 */ /* 0x000fe200078e0209 */
[----:B------:R-:W-:Y:S01]  /*29c0*/  ISETP.GE.U32.AND P1, PT, R13, 0x7f800000, PT ;  /* 0x7f8000000d00780c */ /* 0x000fe20003f26070 */
[----:B------:R-:W-:Y:S01]  /*29d0*/  FADD R24, R16, R17 ;  /* 0x0000001110187221 */ /* 0x000fe20000000000 */
[----:B------:R-:W-:Y:S01]  /*29e0*/  F2FP.F16.F32.PACK_AB R17, R53, R28 ;  /* 0x0000001c3511723e */ /* 0x000fe200000000ff */
[----:B------:R-:W-:Y:S01]  /*29f0*/  IMAD R12, R11, 0x2, R14 ;  /* 0x000000020b0c7824 */ /* 0x000fe200078e020e */
[----:B------:R-:W-:Y:S02]  /*2a00*/  F2FP.F16.F32.PACK_AB R18, R18, R21 ;  /* 0x000000151212723e */ /* 0x000fe400000000ff */
[----:B-1----:R-:W-:Y:S01]  /*2a10*/  @P2 MOV R4, 0x7f800000 ;  /* 0x7f80000000042802 */ /* 0x002fe20000000f00 */
[----:B------:R-:W-:Y:S01]  /*2a20*/  IMAD.SHL.U32 R5, R26, 0x2, RZ ;  /* 0x000000021a057824 */ /* 0x000fe200078e00ff */
[----:B------:R-:W-:Y:S01]  /*2a30*/  F2FP.F16.F32.PACK_AB R19, R19, R20 ;  /* 0x000000141313723e */ /* 0x000fe200000000ff */
[----:B------:R-:W-:Y:S01]  /*2a40*/  IMAD R32, R11, 0x2, R12 ;  /* 0x000000020b207824 */ /* 0x000fe200078e020c */
[----:B------:R-:W-:Y:S01]  /*2a50*/  BAR.SYNC.DEFER_BLOCKING 0x0 ;  /* 0x0000000000007b1d */ /* 0x000fe20000010000 */
[----:B------:R-:W-:Y:S01]  /*2a60*/  @P2 FFMA.FTZ R25, R15, R4, +INF ;  /* 0x7f8000000f192423 */ /* 0x000fe20000010004 */
[----:B------:R-:W-:Y:S01]  /*2a70*/  IMAD.SHL.U32 R4, R2, 0x10, RZ ;  /* 0x0000001002047824 */ /* 0x000fe200078e00ff */
[----:B0-----:R-:W-:Y:S01]  /*2a80*/  IADD3 R45, P2, P3, R5, UR5, R22 ;  /* 0x00000005052d7c10 */ /* 0x001fe2000fb5e016 */
[C---:B------:R-:W-:Y:S01]  /*2a90*/  IMAD R42, R11.reuse, 0x2, R32 ;  /* 0x000000020b2a7824 */ /* 0x040fe200078e0220 */
[----:B------:R-:W-:Y:S01]  /*2aa0*/  UIMAD.WIDE UR4, UR4, 0x2, URZ ;  /* 0x00000002040478a5 */ /* 0x000fe2000f8e023f */
[----:B------:R-:W-:Y:S01]  /*2ab0*/  @P1 IMAD.MOV.U32 R16, RZ, RZ, 0x7f800000 ;  /* 0x7f800000ff101424 */ /* 0x000fe200078e00ff */
[----:B------:R-:W-:Y:S01]  /*2ac0*/  LOP3.LUT R39, R4, 0x7f0, RZ, 0xc0, !PT ;  /* 0x000007f004277812 */ /* 0x000fe200078ec0ff */
[----:B------:R-:W-:Y:S01]  /*2ad0*/  IMAD R44, R11, 0x2, R42 ;  /* 0x000000020b2c7824 */ /* 0x000fe200078e022a */
[----:B------:R-:W-:Y:S01]  /*2ae0*/  LEA R28, P6, R8, R45, 0x1 ;  /* 0x0000002d081c7211 */ /* 0x000fe200078c08ff */
[----:B------:R-:W-:Y:S01]  /*2af0*/  @P1 FFMA.FTZ R24, R13, R16, +INF ;  /* 0x7f8000000d181423 */ /* 0x000fe20000010010 */
[----:B------:R-:W-:Y:S01]  /*2b00*/  F2FP.F16.F32.PACK_AB R16, R52, R29 ;  /* 0x0000001d3410723e */ /* 0x000fe200000000ff */
[----:B------:R-:W-:Y:S01]  /*2b10*/  IMAD R46, R11, 0x2, R44 ;  /* 0x000000020b2e7824 */ /* 0x000fe200078e022c */
[-C--:B------:R-:W-:Y:S01]  /*2b20*/  LEA R30, P5, R9, R45.reuse, 0x1 ;  /* 0x0000002d091e7211 */ /* 0x080fe200078a08ff */
[----:B------:R-:W-:Y:S01]  /*2b30*/  IMAD.HI R26, R26, 0x2, RZ ;  /* 0x000000021a1a7827 */ /* 0x000fe200078e02ff */
[----:B------:R-:W-:Y:S01]  /*2b40*/  FSETP.NEU.AND P0, PT, R13, RZ, PT ;  /* 0x000000ff0d00720b */ /* 0x000fe20003f0d000 */
[----:B------:R-:W-:Y:S01]  /*2b50*/  ULDC UR4, c[0x0][0x27c] ;  /* 0x00009f0000047ab9 */ /* 0x000fe20000000800 */
[-C--:B------:R-:W-:Y:S01]  /*2b60*/  LEA R20, P4, R12, R45.reuse, 0x1 ;  /* 0x0000002d0c147211 */ /* 0x080fe200078808ff */
[C---:B------:R-:W-:Y:S01]  /*2b70*/  IMAD R48, R11.reuse, 0x2, R46 ;  /* 0x000000020b307824 */ /* 0x040fe200078e022e */
[----:B------:R-:W-:Y:S01]  /*2b80*/  IADD3.X R51, R26, UR5, R23, P2, P3 ;  /* 0x000000051a337c10 */ /* 0x000fe200097e6417 */
[----:B------:R-:W-:Y:S01]  /*2b90*/  UIMAD UR4, UR11, UR4, URZ ;  /* 0x000000040b0472a4 */ /* 0x000fe2000f8e023f */
[----:B------:R-:W-:Y:S01]  /*2ba0*/  LEA R34, P2, R14, R45, 0x1 ;  /* 0x0000002d0e227211 */ /* 0x000fe200078408ff */
[----:B------:R-:W-:Y:S01]  /*2bb0*/  IMAD R50, R11, 0x2, R48 ;  /* 0x000000020b327824 */ /* 0x000fe200078e0230 */
[-C--:B------:R-:W-:Y:S01]  /*2bc0*/  LEA.HI.X.SX32 R29, R8, R51.reuse, 0x1, P6 ;  /* 0x00000033081d7211 */ /* 0x080fe200030f0eff */
[----:B------:R-:W0:Y:S01]  /*2bd0*/  LDS.128 R4, [R39+UR10] ;  /* 0x0000000a27047984 */ /* 0x000e220008000c00 */
[----:B------:R-:W-:Y:S01]  /*2be0*/  LEA.HI.X.SX32 R31, R9, R51, 0x1, P5 ;  /* 0x00000033091f7211 */ /* 0x000fe200028f0eff */
[----:B------:R-:W-:Y:S01]  /*2bf0*/  IMAD R54, R11, 0x2, R50 ;  /* 0x000000020b367824 */ /* 0x000fe200078e0232 */
[----:B------:R-:W-:Y:S01]  /*2c00*/  BAR.SYNC.DEFER_BLOCKING 0x0 ;  /* 0x0000000000007b1d */ /* 0x000fe20000010000 */
[----:B------:R-:W-:-:S02]  /*2c10*/  LEA R22, P3, R32, R45, 0x1 ;  /* 0x0000002d20167211 */ /* 0x000fc400078608ff */
[C---:B------:R-:W-:Y:S01]  /*2c20*/  IMAD R56, R11.reuse, 0x2, R54 ;  /* 0x000000020b387824 */ /* 0x040fe200078e0236 */
[----:B------:R-:W-:Y:S01]  /*2c30*/  LEA R26, P6, R42, R45, 0x1 ;  /* 0x0000002d2a1a7211 */ /* 0x000fe200078c08ff */
[----:B------:R-:W-:Y:S01]  /*2c40*/  USHF.L.U32 UR6, UR4, 0x2, URZ ;  /* 0x0000000204067899 */ /* 0x000fe2000800063f */
[----:B------:R-:W-:Y:S01]  /*2c50*/  LEA.HI.X.SX32 R35, R14, R51, 0x1, P2 ;  /* 0x000000330e237211 */ /* 0x000fe200010f0eff */
[C---:B------:R-:W-:Y:S01]  /*2c60*/  IMAD R58, R11.reuse, 0x2, R56 ;  /* 0x000000020b3a7824 */ /* 0x040fe200078e0238 */
[----:B------:R-:W-:Y:S01]  /*2c70*/  LEA R14, P2, R46, R45, 0x1 ;  /* 0x0000002d2e0e7211 */ /* 0x000fe200078408ff */
[----:B------:R-:W-:Y:S01]  /*2c80*/  UIMAD.WIDE UR4, UR4, 0x4, URZ ;  /* 0x00000004040478a5 */ /* 0x000fe2000f8e023f */
[-C--:B------:R-:W-:Y:S01]  /*2c90*/  LEA.HI.X.SX32 R21, R12, R51.reuse, 0x1, P4 ;  /* 0x000000330c157211 */ /* 0x080fe200020f0eff */
[C---:B------:R-:W-:Y:S01]  /*2ca0*/  IMAD R52, R11.reuse, 0x2, R58 ;  /* 0x000000020b347824 */ /* 0x040fe200078e023a */
[----:B------:R-:W-:Y:S02]  /*2cb0*/  LEA.HI.X.SX32 R23, R32, R51, 0x1, P3 ;  /* 0x0000003320177211 */ /* 0x000fe400018f0eff */
[----:B------:R-:W-:Y:S01]  /*2cc0*/  LEA R36, P4, R48, R45, 0x1 ;  /* 0x0000002d30247211 */ /* 0x000fe200078808ff */
[----:B------:R-:W-:Y:S01]  /*2cd0*/  IMAD R60, R11, 0x2, R52 ;  /* 0x000000020b3c7824 */ /* 0x000fe200078e0234 */
[----:B------:R-:W-:-:S02]  /*2ce0*/  LEA.HI.X.SX32 R27, R42, R51, 0x1, P6 ;  /* 0x000000332a1b7211 */ /* 0x000fc400030f0eff */
[----:B------:R-:W-:Y:S01]  /*2cf0*/  FSETP.NEU.AND P1, PT, R15, RZ, PT ;  /* 0x000000ff0f00720b */ /* 0x000fe20003f2d000 */
[----:B------:R-:W-:Y:S01]  /*2d00*/  IMAD R13, R11, 0x2, R60 ;  /* 0x000000020b0d7824 */ /* 0x000fe200078e023c */
[-C--:B------:R-:W-:Y:S02]  /*2d10*/  LEA R40, P3, R50, R45.reuse, 0x1 ;  /* 0x0000002d32287211 */ /* 0x080fe400078608ff */
[----:B------:R-:W-:Y:S02]  /*2d20*/  LEA R42, P6, R54, R45, 0x1 ;  /* 0x0000002d362a7211 */ /* 0x000fe400078c08ff */
[-C--:B------:R-:W-:Y:S01]  /*2d30*/  LEA.HI.X.SX32 R15, R46, R51.reuse, 0x1, P2 ;  /* 0x000000332e0f7211 */ /* 0x080fe200010f0eff */
[----:B------:R1:W-:Y:S01]  /*2d40*/  STSM.16.M88.4 [R10], R16 ;  /* 0x000000100a007844 */ /* 0x0003e20000000200 */
[----:B------:R-:W-:Y:S01]  /*2d50*/  LEA.HI.X.SX32 R37, R48, R51, 0x1, P4 ;  /* 0x0000003330257211 */ /* 0x000fe200020f0eff */
[----:B------:R-:W-:Y:S01]  /*2d60*/  BAR.SYNC.DEFER_BLOCKING 0x0 ;  /* 0x0000000000007b1d */ /* 0x000fe20000010000 */
[----:B------:R-:W-:-:S02]  /*2d70*/  LEA R46, P4, R52, R45, 0x1 ;  /* 0x0000002d342e7211 */ /* 0x000fc400078808ff */
[----:B------:R-:W-:Y:S02]  /*2d80*/  LEA.HI.X.SX32 R41, R50, R51, 0x1, P3 ;  /* 0x0000003332297211 */ /* 0x000fe400018f0eff */
[----:B------:R-:W-:Y:S02]  /*2d90*/  LEA R48, P3, R60, R45, 0x1 ;  /* 0x0000002d3c307211 */ /* 0x000fe400078608ff */
[----:B------:R-:W-:Y:S02]  /*2da0*/  LEA.HI.X.SX32 R43, R54, R51, 0x1, P6 ;  /* 0x00000033362b7211 */ /* 0x000fe400030f0eff */
[----:B0-----:R-:W-:Y:S02]  /*2db0*/  PRMT R32, R6, 0x7632, R32 ;  /* 0x0000763206207816 */ /* 0x001fe40000000020 */
[-C--:B------:R-:W-:Y:S02]  /*2dc0*/  LEA R12, P6, R13, R45.reuse, 0x1 ;  /* 0x0000002d0d0c7211 */ /* 0x080fe400078c08ff */
[----:B-1----:R-:W-:-:S02]  /*2dd0*/  LEA R16, P5, R44, R45, 0x1 ;  /* 0x0000002d2c107211 */ /* 0x002fc400078a08ff */
[-C--:B------:R-:W-:Y:S02]  /*2de0*/  LEA.HI.X.SX32 R47, R52, R51.reuse, 0x1, P4 ;  /* 0x00000033342f7211 */ /* 0x080fe400020f0eff */
[----:B------:R-:W-:Y:S02]  /*2df0*/  LEA.HI.X.SX32 R17, R44, R51, 0x1, P5 ;  /* 0x000000332c117211 */ /* 0x000fe400028f0eff */
[-C--:B------:R-:W-:Y:S02]  /*2e00*/  LEA R18, P5, R56, R45.reuse, 0x1 ;  /* 0x0000002d38127211 */ /* 0x080fe400078a08ff */
[----:B------:R-:W-:Y:S02]  /*2e10*/  LEA R44, P2, R58, R45, 0x1 ;  /* 0x0000002d3a2c7211 */ /* 0x000fe400078408ff */
[-C--:B------:R-:W-:Y:S01]  /*2e20*/  LEA.HI.X.SX32 R19, R56, R51.reuse, 0x1, P5 ;  /* 0x0000003338137211 */ /* 0x080fe200028f0eff */
[----:B------:R-:W0:Y:S01]  /*2e30*/  LDS.128 R8, [R39+UR10] ;  /* 0x0000000a27087984 */ /* 0x000e220008000c00 */
[----:B------:R-:W-:-:S02]  /*2e40*/  LEA.HI.X.SX32 R45, R58, R51, 0x1, P2 ;  /* 0x000000333a2d7211 */ /* 0x000fc400010f0eff */
[-C--:B------:R-:W-:Y:S01]  /*2e50*/  LEA.HI.X.SX32 R49, R60, R51.reuse, 0x1, P3 ;  /* 0x000000333c317211 */ /* 0x080fe200018f0eff */
[----:B------:R1:W-:Y:S01]  /*2e60*/  STG.E.U16 desc[UR16][R28.64], R4 ;  /* 0x000000041c007986 */ /* 0x0003e2000c101510 */
[----:B------:R-:W-:Y:S02]  /*2e70*/  LEA.HI.X.SX32 R13, R13, R51, 0x1, P6 ;  /* 0x000000330d0d7211 */ /* 0x000fe400030f0eff */
[C---:B------:R-:W-:Y:S01]  /*2e80*/  LOP3.LUT P2, RZ, R2.reuse, 0x40, RZ, 0xc0, !PT ;  /* 0x0000004002ff7812 */ /* 0x040fe2000784c0ff */
[----:B------:R2:W-:Y:S01]  /*2e90*/  STG.E.U16 desc[UR16][R30.64], R5 ;  /* 0x000000051e007986 */ /* 0x0005e2000c101510 */
[----:B------:R-:W-:-:S03]  /*2ea0*/  IMAD.SHL.U32 R2, R2, 0x2, RZ ;  /* 0x0000000202027824 */ /* 0x000fc600078e00ff */
[----:B------:R3:W-:Y:S02]  /*2eb0*/  STG.E.U16 desc[UR16][R34.64], R6 ;  /* 0x0000000622007986 */ /* 0x0007e4000c101510 */
[----:B------:R-:W-:Y:S02]  /*2ec0*/  LOP3.LUT R2, R2, 0xf8, RZ, 0xc0, !PT ;  /* 0x000000f802027812 */ /* 0x000fe400078ec0ff */
[----:B-1----:R-:W-:Y:S01]  /*2ed0*/  PRMT R29, R4, 0x7632, R29 ;  /* 0x00007632041d7816 */ /* 0x002fe2000000001d */
[----:B------:R1:W-:Y:S01]  /*2ee0*/  STG.E.U16 desc[UR16][R20.64], R7 ;  /* 0x0000000714007986 */ /* 0x0003e2000c101510 */
[----:B------:R-:W-:Y:S02]  /*2ef0*/  FSEL R4, R25, -INF , P1 ;  /* 0xff80000019047808 */ /* 0x000fe40000800000 */
[----:B--2---:R-:W-:Y:S01]  /*2f00*/  PRMT R31, R5, 0x7632, R31 ;  /* 0x00007632051f7816 */ /* 0x004fe2000000001f */
[----:B------:R2:W-:Y:S01]  /*2f10*/  STG.E.U16 desc[UR16][R22.64], R29 ;  /* 0x0000001d16007986 */ /* 0x0005e2000c101510 */
[----:B------:R-:W-:Y:S01]  /*2f20*/  FSEL R5, R24, -INF , P0 ;  /* 0xff80000018057808 */ /* 0x000fe20000000000 */
[----:B------:R-:W-:Y:S01]  /*2f30*/  FFMA R33, R4, 0.69314718246459960938, R33 ;  /* 0x3f31721804217823 */ /* 0x000fe20000000021 */
[----:B---3--:R-:W-:Y:S01]  /*2f40*/  PRMT R35, R7, 0x7632, R35 ;  /* 0x0000763207237816 */ /* 0x008fe20000000023 */
[----:B------:R-:W-:Y:S04]  /*2f50*/  STG.E.U16 desc[UR16][R26.64], R31 ;  /* 0x0000001f1a007986 */ /* 0x000fe8000c101510 */
[----:B------:R3:W-:Y:S01]  /*2f60*/  STG.E.U16 desc[UR16][R16.64], R32 ;  /* 0x0000002010007986 */ /* 0x0007e2000c101510 */
[----:B-1----:R-:W1:Y:S03]  /*2f70*/  LDC.64 R6, c[0x0][0x230] ;  /* 0x00008c00ff067b82 */ /* 0x002e660000000a00 */
[----:B------:R4:W-:Y:S04]  /*2f80*/  STG.E.U16 desc[UR16][R14.64], R35 ;  /* 0x000000230e007986 */ /* 0x0009e8000c101510 */
[----:B0-----:R0:W-:Y:S01]  /*2f90*/  STG.E.U16 desc[UR16][R36.64], R8 ;  /* 0x0000000824007986 */ /* 0x0011e2000c101510 */
[----:B--2---:R-:W-:Y:S01]  /*2fa0*/  PRMT R23, R9, 0x7632, R23 ;  /* 0x0000763209177816 */ /* 0x004fe20000000017 */
[----:B---3--:R-:W-:Y:S01]  /*2fb0*/  FFMA R32, R5, 0.69314718246459960938, R38 ;  /* 0x3f31721805207823 */ /* 0x008fe20000000026 */
[----:B------:R-:W-:Y:S01]  /*2fc0*/  PRMT R17, R10, 0x7632, R17 ;  /* 0x000076320a117816 */ /* 0x000fe20000000011 */
[----:B------:R0:W-:Y:S01]  /*2fd0*/  STG.E.U16 desc[UR16][R40.64], R9 ;  /* 0x0000000928007986 */ /* 0x0001e2000c101510 */
[----:B----4-:R-:W-:Y:S01]  /*2fe0*/  PRMT R15, R8, 0x7632, R15 ;  /* 0x00007632080f7816 */ /* 0x010fe2000000000f */
[C---:B------:R-:W-:Y:S01]  /*2ff0*/  IMAD.SHL.U32 R5, R0.reuse, 0x4, RZ ;  /* 0x0000000400057824 */ /* 0x040fe200078e00ff */
[----:B------:R-:W-:Y:S01]  /*3000*/  PRMT R20, R11, 0x7632, R20 ;  /* 0x000076320b147816 */ /* 0x000fe20000000014 */
[----:B------:R0:W-:Y:S01]  /*3010*/  STG.E.U16 desc[UR16][R42.64], R10 ;  /* 0x0000000a2a007986 */ /* 0x0001e2000c101510 */
[----:B------:R-:W-:-:S03]  /*3020*/  IMAD.HI R0, R0, 0x4, RZ ;  /* 0x0000000400007827 */ /* 0x000fc600078e02ff */
[----:B------:R0:W-:Y:S01]  /*3030*/  STG.E.U16 desc[UR16][R18.64], R11 ;  /* 0x0000000b12007986 */ /* 0x0001e2000c101510 */
[----:B-1----:R-:W-:-:S03]  /*3040*/  IADD3 R4, P0, P1, R5, UR6, R6 ;  /* 0x0000000605047c10 */ /* 0x002fc6000f91e006 */
[----:B------:R0:W-:Y:S01]  /*3050*/  STG.E.U16 desc[UR16][R44.64], R15 ;  /* 0x0000000f2c007986 */ /* 0x0001e2000c101510 */
[----:B------:R-:W-:-:S03]  /*3060*/  IADD3.X R5, R0, UR5, R7, P0, P1 ;  /* 0x0000000500057c10 */ /* 0x000fc600087e2407 */
[----:B------:R0:W-:Y:S04]  /*3070*/  STG.E.U16 desc[UR16][R46.64], R23 ;  /* 0x000000172e007986 */ /* 0x0001e8000c101510 */
[----:B------:R0:W-:Y:S04]  /*3080*/  STG.E.U16 desc[UR16][R48.64], R17 ;  /* 0x0000001130007986 */ /* 0x0001e8000c101510 */
[----:B------:R0:W-:Y:S01]  /*3090*/  STG.E.U16 desc[UR16][R12.64], R20 ;  /* 0x000000140c007986 */ /* 0x0001e2000c101510 */
[----:B------:R-:W-:Y:S06]  /*30a0*/  BAR.SYNC.DEFER_BLOCKING 0x0 ;  /* 0x0000000000007b1d */ /* 0x000fec0000010000 */
[----:B------:R0:W-:Y:S02]  /*30b0*/  STS.64 [R2+UR10], R32 ;  /* 0x0000002002007988 */ /* 0x0001e40008000a0a */
[----:B------:R-:W-:Y:S06]  /*30c0*/  BAR.SYNC.DEFER_BLOCKING 0x0 ;  /* 0x0000000000007b1d */ /* 0x000fec0000010000 */
[----:B------:R-:W-:Y:S05]  /*30d0*/  @P2 EXIT ;  /* 0x000000000000294d */ /* 0x000fea0003800000 */
[----:B------:R-:W1:Y:S04]  /*30e0*/  LDS R3, [R3] ;  /* 0x0000000003037984 */ /* 0x000e680000000800 */
[----:B-1----:R-:W-:Y:S01]  /*30f0*/  STG.E desc[UR16][R4.64], R3 ;  /* 0x0000000304007986 */ /* 0x002fe2000c101910 */
[----:B------:R-:W-:Y:S05]  /*3100*/  EXIT ;  /* 0x000000000000794d */ /* 0x000fea0003800000 */
.L_x_2:
[----:B------:R-:W-:-:S00]  /*3110*/  BRA `(.L_x_2) ;  /* 0xfffffffc00fc7947 */ /* 0x000fc0000383ffff */
[----:B------:R-:W-:-:S00]  /*3120*/  NOP ;  /* 0x0000000000007918 */ /* 0x000fc00000000000 */
        /* <DEDUP_REMOVED lines=13> */
.L_x_3:


//--------------------- .nv.global.init           --------------------------
	.section	.nv.global.init,"aw",@progbits
.nv.global.init:
	.type		_$_str,@object
	.size		_$_str,(.L_0 - _$_str)
_$_str:
        /*0000*/ 	.byte	0x5f, 0x5f, 0x43, 0x55, 0x44, 0x41, 0x5f, 0x46, 0x54, 0x5a, 0x00
.L_0:


//--------------------- .nv.shared.attn_fwd       --------------------------
	.section	.nv.shared.attn_fwd,"aw",@nobits
	.sectionflags	@""
	.align	16
	.zero		1024


//--------------------- .nv.shared.reserved.0     --------------------------
	.section	.nv.shared.reserved.0,"aw",@nobits
	.weak		__nv_reservedSMEM_offset_0_alias
	.size		__nv_reservedSMEM_offset_0_alias, 0, 0
	.other		__nv_reservedSMEM_offset_0_alias,@"STO_CUDA_RESERVED_SHARED STV_DEFAULT"
__nv_reservedSMEM_offset_0_alias:
	.zero		0


//--------------------- .nv.constant0.attn_fwd    --------------------------
	.section	.nv.constant0.attn_fwd,"a",@progbits
	.sectionflags	@""
	.align	4
.nv.constant0.attn_fwd:
	.zero		664


//--------------------- SYMBOLS --------------------------

	.type		.nv.reservedSmem.offset0,@object
	.size		.nv.reservedSmem.offset0,0x4
